	.target	sm_90a

	.elftype	@"ET_EXEC"


//--------------------- .note.nv.tkinfo           --------------------------
	.section	.note.nv.tkinfo,"",@"SHT_NOTE"
	.sectionflags	@"SHF_NOTE_NV_TKINFO"
	.tkinfo
        /*0018*/ 	.word	0x00000002
        /*0030*/ 	.string	""
        /*0030*/ 	.string	"ptxas"
        /*0030*/ 	.string	"Cuda compilation tools, release 13.0, V13.0.88"
        /*0030*/ 	.string	"Build cuda_13.0.r13.0/compiler.36424714_0"
        /*0030*/ 	.string	"-arch sm_90a -m 64 "



//--------------------- .note.nv.cuinfo           --------------------------
	.section	.note.nv.cuinfo,"",@"SHT_NOTE"
	.sectionflags	@"SHF_NOTE_NV_CUINFO"
        /*0018*/ 	.short	0x0002
        /*001a*/ 	.short	0x005a
        /*001c*/ 	.short	0x0082
	.zero		2


//--------------------- .nv.info                  --------------------------
	.section	.nv.info,"",@"SHT_CUDA_INFO"
	.align	4


	//----- nvinfo : EIATTR_REGCOUNT
	.align		4
        /*0000*/ 	.byte	0x04, 0x2f
        /*0002*/ 	.short	(.L_15 - .L_14)
	.align		4
.L_14:
        /*0004*/ 	.word	index@(_ZN7cutlass13device_kernelINS_4gemm6kernel13GemmUniversalIN4cute5tupleIJiiiiEEENS1_10collective13CollectiveMmaINS1_34MainloopSm90TmaGmmaWarpSpecializedILi5ENS5_IJNS4_1CILi1EEESB_SB_EEENS1_32KernelTmaWarpSpecializedPingpongEEENS5_IJNSA_ILi64EEENSA_ILi128EEESG_EEEaNS5_IJlSB_lEEEaSI_NS4_8TiledMMAINS4_8MMA_AtomIJNS4_4SM904GMMA27MMA_64x128x32_S32S8S8_SS_TNEEEENS4_6LayoutISC_NS5_IJNSA_ILi0EEESQ_SQ_EEEEENS5_IJNS4_10UnderscoreEST_ST_EEEEENS4_13SM90_TMA_LOADENS4_14ComposedLayoutINS4_7SwizzleILi3ELi4ELi3EEENS4_18smem_ptr_flag_bitsILi8EEENSP_INS5_IJNSA_ILi8EEESG_EEENS5_IJSG_SB_EEEEEEEvNS4_8identityESW_S16_vS17_EENS_8epilogue10collective6detail29Sm90TmaWarpSpecializedAdapterINS1A_15DefaultEpilogueIaSI_SI_NS19_6thread17LinearCombinationIaLi1EiiLNS1E_9ScaleType4KindE0ELNS_15FloatRoundStyleE2EaEENS1_15EpilogueDefaultEEEEEvvEEEEvNT_6ParamsE)
        /*0008*/ 	.word	0x000000a8


	//----- nvinfo : EIATTR_FRAME_SIZE
	.align		4
.L_15:
        /*000c*/ 	.byte	0x04, 0x11
        /*000e*/ 	.short	(.L_17 - .L_16)
	.align		4
.L_16:
        /*0010*/ 	.word	index@(_ZN7cutlass13device_kernelINS_4gemm6kernel13GemmUniversalIN4cute5tupleIJiiiiEEENS1_10collective13CollectiveMmaINS1_34MainloopSm90TmaGmmaWarpSpecializedILi5ENS5_IJNS4_1CILi1EEESB_SB_EEENS1_32KernelTmaWarpSpecializedPingpongEEENS5_IJNSA_ILi64EEENSA_ILi128EEESG_EEEaNS5_IJlSB_lEEEaSI_NS4_8TiledMMAINS4_8MMA_AtomIJNS4_4SM904GMMA27MMA_64x128x32_S32S8S8_SS_TNEEEENS4_6LayoutISC_NS5_IJNSA_ILi0EEESQ_SQ_EEEEENS5_IJNS4_10UnderscoreEST_ST_EEEEENS4_13SM90_TMA_LOADENS4_14ComposedLayoutINS4_7SwizzleILi3ELi4ELi3EEENS4_18smem_ptr_flag_bitsILi8EEENSP_INS5_IJNSA_ILi8EEESG_EEENS5_IJSG_SB_EEEEEEEvNS4_8identityESW_S16_vS17_EENS_8epilogue10collective6detail29Sm90TmaWarpSpecializedAdapterINS1A_15DefaultEpilogueIaSI_SI_NS19_6thread17LinearCombinationIaLi1EiiLNS1E_9ScaleType4KindE0ELNS_15FloatRoundStyleE2EaEENS1_15EpilogueDefaultEEEEEvvEEEEvNT_6ParamsE)
        /*0014*/ 	.word	0x00000008


	//----- nvinfo : EIATTR_MIN_STACK_SIZE
	.align		4
.L_17:
        /*0018*/ 	.byte	0x04, 0x12
        /*001a*/ 	.short	(.L_19 - .L_18)
	.align		4
.L_18:
        /*001c*/ 	.word	index@(_ZN7cutlass13device_kernelINS_4gemm6kernel13GemmUniversalIN4cute5tupleIJiiiiEEENS1_10collective13CollectiveMmaINS1_34MainloopSm90TmaGmmaWarpSpecializedILi5ENS5_IJNS4_1CILi1EEESB_SB_EEENS1_32KernelTmaWarpSpecializedPingpongEEENS5_IJNSA_ILi64EEENSA_ILi128EEESG_EEEaNS5_IJlSB_lEEEaSI_NS4_8TiledMMAINS4_8MMA_AtomIJNS4_4SM904GMMA27MMA_64x128x32_S32S8S8_SS_TNEEEENS4_6LayoutISC_NS5_IJNSA_ILi0EEESQ_SQ_EEEEENS5_IJNS4_10UnderscoreEST_ST_EEEEENS4_13SM90_TMA_LOADENS4_14ComposedLayoutINS4_7SwizzleILi3ELi4ELi3EEENS4_18smem_ptr_flag_bitsILi8EEENSP_INS5_IJNSA_ILi8EEESG_EEENS5_IJSG_SB_EEEEEEEvNS4_8identityESW_S16_vS17_EENS_8epilogue10collective6detail29Sm90TmaWarpSpecializedAdapterINS1A_15DefaultEpilogueIaSI_SI_NS19_6thread17LinearCombinationIaLi1EiiLNS1E_9ScaleType4KindE0ELNS_15FloatRoundStyleE2EaEENS1_15EpilogueDefaultEEEEEvvEEEEvNT_6ParamsE)
        /*0020*/ 	.word	0x00000008
.L_19:


//--------------------- .nv.compat                --------------------------
	.section	.nv.compat,"",@"SHT_CUDA_COMPAT_INFO"
	.align	4
        /*0000*/ 	.byte	0x02, 0x09, 0x01, 0x00, 0x02, 0x02, 0x04, 0x00, 0x02, 0x05, 0x05, 0x00, 0x03, 0x07, 0x01, 0x01
        /*0010*/ 	.byte	0x02, 0x03, 0x01, 0x00, 0x02, 0x06, 0x01, 0x00, 0x04, 0x0b, 0x08, 0x00, 0x00, 0x00, 0x00, 0x00
        /*0020*/ 	.byte	0x00, 0x00, 0x00, 0x00


//--------------------- .nv.info._ZN7cutlass13device_kernelINS_4gemm6kernel13GemmUniversalIN4cute5tupleIJiiiiEEENS1_10collective13CollectiveMmaINS1_34MainloopSm90TmaGmmaWarpSpecializedILi5ENS5_IJNS4_1CILi1EEESB_SB_EEENS1_32KernelTmaWarpSpecializedPingpongEEENS5_IJNSA_ILi64EEENSA_ILi128EEESG_EEEaNS5_IJlSB_lEEEaSI_NS4_8TiledMMAINS4_8MMA_AtomIJNS4_4SM904GMMA27MMA_64x128x32_S32S8S8_SS_TNEEEENS4_6LayoutISC_NS5_IJNSA_ILi0EEESQ_SQ_EEEEENS5_IJNS4_10UnderscoreEST_ST_EEEEENS4_13SM90_TMA_LOADENS4_14ComposedLayoutINS4_7SwizzleILi3ELi4ELi3EEENS4_18smem_ptr_flag_bitsILi8EEENSP_INS5_IJNSA_ILi8EEESG_EEENS5_IJSG_SB_EEEEEEEvNS4_8identityESW_S16_vS17_EENS_8epilogue10collective6detail29Sm90TmaWarpSpecializedAdapterINS1A_15DefaultEpilogueIaSI_SI_NS19_6thread17LinearCombinationIaLi1EiiLNS1E_9ScaleType4KindE0ELNS_15FloatRoundStyleE2EaEENS1_15EpilogueDefaultEEEEEvvEEEEvNT_6ParamsE --------------------------
	.section	.nv.info._ZN7cutlass13device_kernelINS_4gemm6kernel13GemmUniversalIN4cute5tupleIJiiiiEEENS1_10collective13CollectiveMmaINS1_34MainloopSm90TmaGmmaWarpSpecializedILi5ENS5_IJNS4_1CILi1EEESB_SB_EEENS1_32KernelTmaWarpSpecializedPingpongEEENS5_IJNSA_ILi64EEENSA_ILi128EEESG_EEEaNS5_IJlSB_lEEEaSI_NS4_8TiledMMAINS4_8MMA_AtomIJNS4_4SM904GMMA27MMA_64x128x32_S32S8S8_SS_TNEEEENS4_6LayoutISC_NS5_IJNSA_ILi0EEESQ_SQ_EEEEENS5_IJNS4_10UnderscoreEST_ST_EEEEENS4_13SM90_TMA_LOADENS4_14ComposedLayoutINS4_7SwizzleILi3ELi4ELi3EEENS4_18smem_ptr_flag_bitsILi8EEENSP_INS5_IJNSA_ILi8EEESG_EEENS5_IJSG_SB_EEEEEEEvNS4_8identityESW_S16_vS17_EENS_8epilogue10collective6detail29Sm90TmaWarpSpecializedAdapterINS1A_15DefaultEpilogueIaSI_SI_NS19_6thread17LinearCombinationIaLi1EiiLNS1E_9ScaleType4KindE0ELNS_15FloatRoundStyleE2EaEENS1_15EpilogueDefaultEEEEEvvEEEEvNT_6ParamsE,"",@"SHT_CUDA_INFO"
	.sectionflags	@""
	.align	4


	//----- nvinfo : EIATTR_CUDA_API_VERSION
	.align		4
        /*0000*/ 	.byte	0x04, 0x37
        /*0002*/ 	.short	(.L_21 - .L_20)
.L_20:
        /*0004*/ 	.word	0x00000082


	//----- nvinfo : EIATTR_KPARAM_INFO
	.align		4
.L_21:
        /*0008*/ 	.byte	0x04, 0x17
        /*000a*/ 	.short	(.L_23 - .L_22)
.L_22:
        /*000c*/ 	.word	0x00000000
        /*0010*/ 	.short	0x0000
        /*0012*/ 	.short	0x0070
        /*0014*/ 	.byte	0x00, 0xf0, 0x01, 0x10


	//----- nvinfo : EIATTR_SPARSE_MMA_MASK
	.align		4
.L_23:
        /*0018*/ 	.byte	0x03, 0x50
        /*001a*/ 	.short	0x0000


	//----- nvinfo : EIATTR_MAXREG_COUNT
	.align		4
        /*001c*/ 	.byte	0x03, 0x1b
        /*001e*/ 	.short	0x00a8


	//----- nvinfo : EIATTR_NUM_BARRIERS
	.align		4
        /*0020*/ 	.byte	0x02, 0x4c
        /*0022*/ 	.byte	0x01
	.zero		1


	//----- nvinfo : EIATTR_EXTERNS
	.align		4
        /*0024*/ 	.byte	0x04, 0x0f
        /*0026*/ 	.short	(.L_25 - .L_24)


	//   ....[0]....
	.align		4
.L_24:
        /*0028*/ 	.word	index@(__assertfail)


	//----- nvinfo : EIATTR_ANNOTATIONS
	.align		4
.L_25:
        /*002c*/ 	.byte	0x04, 0x55
        /*002e*/ 	.short	(.L_27 - .L_26)


	//   ....[0]....
.L_26:
        /*0030*/ 	.word	0x00000001
        /*0034*/ 	.byte	0xf0, 0x0a, 0x00, 0x00, 0x01, 0x00, 0x00, 0x00, 0x10, 0x12, 0x00, 0x00, 0x01, 0x00, 0x00, 0x00
        /*0044*/ 	.byte	0x90, 0x53, 0x00, 0x00, 0x01, 0x00, 0x00, 0x00, 0x50, 0x5f, 0x00, 0x00


	//----- nvinfo : EIATTR_MERCURY_ISA_VERSION
	.align		4
.L_27:
        /*0050*/ 	.byte	0x03, 0x5f
        /*0052*/ 	.short	0x0101


	//----- nvinfo : EIATTR_INT_WARP_WIDE_INSTR_OFFSETS
	.align		4
        /*0054*/ 	.byte	0x04, 0x31
        /*0056*/ 	.short	(.L_29 - .L_28)


	//   ....[0]....
.L_28:
        /*0058*/ 	.word	0x00000450


	//   ....[1]....
        /*005c*/ 	.word	0x00000470


	//   ....[2]....
        /*0060*/ 	.word	0x000004f0


	//   ....[3]....
        /*0064*/ 	.word	0x00000500


	//   ....[4]....
        /*0068*/ 	.word	0x00000510


	//   ....[5]....
        /*006c*/ 	.word	0x00000530


	//   ....[6]....
        /*0070*/ 	.word	0x00000580


	//   ....[7]....
        /*0074*/ 	.word	0x000005a0


	//----- nvinfo : EIATTR_COOP_GROUP_MASK_REGIDS
	.align		4
.L_29:
        /*0078*/ 	.byte	0x04, 0x29
        /*007a*/ 	.short	(.L_31 - .L_30)


	//   ....[0]....
.L_30:
        /*007c*/ 	.word	0xffffffff


	//   ....[1]....
        /*0080*/ 	.word	0xffffffff


	//   ....[2]....
        /*0084*/ 	.word	0xffffffff


	//   ....[3]....
        /*0088*/ 	.word	0xffffffff


	//   ....[4]....
        /*008c*/ 	.word	0xffffffff


	//   ....[5]....
        /*0090*/ 	.word	0xffffffff


	//----- nvinfo : EIATTR_COOP_GROUP_INSTR_OFFSETS
	.align		4
.L_31:
        /*0094*/ 	.byte	0x04, 0x28
        /*0096*/ 	.short	(.L_33 - .L_32)


	//   ....[0]....
.L_32:
        /*0098*/ 	.word	0x00000070


	//   ....[1]....
        /*009c*/ 	.word	0x00000080


	//   ....[2]....
        /*00a0*/ 	.word	0x00000140


	//   ....[3]....
        /*00a4*/ 	.word	0x000002f0


	//   ....[4]....
        /*00a8*/ 	.word	0x00000330


	//   ....[5]....
        /*00ac*/ 	.word	0x00000370


	//----- nvinfo : EIATTR_REG_RECONFIG
	.align		4
.L_33:
        /*00b0*/ 	.byte	0x01, 0x54
	.zero		2


	//----- nvinfo : EIATTR_SYSCALL_OFFSETS
	.align		4
        /*00b4*/ 	.byte	0x04, 0x46
        /*00b6*/ 	.short	(.L_35 - .L_34)


	//   ....[0]....
.L_34:
        /*00b8*/ 	.word	0x00001650


	//----- nvinfo : EIATTR_MBARRIER_INSTR_OFFSETS
	.align		4
.L_35:
        /*00bc*/ 	.byte	0x04, 0x39
        /*00be*/ 	.short	(.L_37 - .L_36)


	//   ....[0]....
.L_36:
        /*00c0*/ 	.word	0x00000240
        /*00c4*/ 	.word	0x000000ff
        /*00c8*/ 	.word	0x00000000
        /*00cc*/ 	.short	0x0100
        /*00ce*/ 	.byte	0x08
	.zero		1


	//   ....[1]....
        /*00d0*/ 	.word	0x00000250
        /*00d4*/ 	.word	0x000000ff
        /*00d8*/ 	.word	0x00000028
        /*00dc*/ 	.short	0x0100
        /*00de*/ 	.byte	0x08
	.zero		1


	//   ....[2]....
        /*00e0*/ 	.word	0x00000260
        /*00e4*/ 	.word	0x000000ff
        /*00e8*/ 	.word	0x00000008
        /*00ec*/ 	.short	0x0100
        /*00ee*/ 	.byte	0x08
	.zero		1


	//   ....[3]....
        /*00f0*/ 	.word	0x00000270
        /*00f4*/ 	.word	0x000000ff
        /*00f8*/ 	.word	0x00000030
        /*00fc*/ 	.short	0x0100
        /*00fe*/ 	.byte	0x08
	.zero		1


	//   ....[4]....
        /*0100*/ 	.word	0x00000280
        /*0104*/ 	.word	0x000000ff
        /*0108*/ 	.word	0x00000010
        /*010c*/ 	.short	0x0100
        /*010e*/ 	.byte	0x08
	.zero		1


	//   ....[5]....
        /*0110*/ 	.word	0x00000290
        /*0114*/ 	.word	0x000000ff
        /*0118*/ 	.word	0x00000038
        /*011c*/ 	.short	0x0100
        /*011e*/ 	.byte	0x08
	.zero		1


	//   ....[6]....
        /*0120*/ 	.word	0x000002a0
        /*0124*/ 	.word	0x000000ff
        /*0128*/ 	.word	0x00000018
        /*012c*/ 	.short	0x0100
        /*012e*/ 	.byte	0x08
	.zero		1


	//   ....[7]....
        /*0130*/ 	.word	0x000002b0
        /*0134*/ 	.word	0x000000ff
        /*0138*/ 	.word	0x00000040
        /*013c*/ 	.short	0x0100
        /*013e*/ 	.byte	0x08
	.zero		1


	//   ....[8]....
        /*0140*/ 	.word	0x000002c0
        /*0144*/ 	.word	0x000000ff
        /*0148*/ 	.word	0x00000020
        /*014c*/ 	.short	0x0100
        /*014e*/ 	.byte	0x08
	.zero		1


	//   ....[9]....
        /*0150*/ 	.word	0x000002d0
        /*0154*/ 	.word	0x000000ff
        /*0158*/ 	.word	0x00000048
        /*015c*/ 	.short	0x0100
        /*015e*/ 	.byte	0x08
	.zero		1


	//   ....[10]....
        /*0160*/ 	.word	0x000005e0
        /*0164*/ 	.word	0x000000ff
        /*0168*/ 	.word	0x00000080
        /*016c*/ 	.short	0x0100
        /*016e*/ 	.byte	0x08
	.zero		1


	//   ....[11]....
        /*0170*/ 	.word	0x00000650
        /*0174*/ 	.word	0x000000ff
        /*0178*/ 	.word	0x00000088
        /*017c*/ 	.short	0x0100
        /*017e*/ 	.byte	0x08
	.zero		1


	//   ....[12]....
        /*0180*/ 	.word	0x00000670
        /*0184*/ 	.word	0x000000ff
        /*0188*/ 	.word	0x00000060
        /*018c*/ 	.short	0x0100
        /*018e*/ 	.byte	0x09
	.zero		1


	//   ....[13]....
        /*0190*/ 	.word	0x00000680
        /*0194*/ 	.word	0x000000ff
        /*0198*/ 	.word	0x00000068
        /*019c*/ 	.short	0x0100
        /*019e*/ 	.byte	0x09
	.zero		1


	//   ....[14]....
        /*01a0*/ 	.word	0x00000690
        /*01a4*/ 	.word	0x000000ff
        /*01a8*/ 	.word	0x00000070
        /*01ac*/ 	.short	0x0100
        /*01ae*/ 	.byte	0x09
	.zero		1


	//   ....[15]....
        /*01b0*/ 	.word	0x000006a0
        /*01b4*/ 	.word	0x000000ff
        /*01b8*/ 	.word	0x00000078
        /*01bc*/ 	.short	0x0100
        /*01be*/ 	.byte	0x09
	.zero		1


	//   ....[16]....
        /*01c0*/ 	.word	0x00001510
        /*01c4*/ 	.word	0x000000ff
        /*01c8*/ 	.word	0xfffffff8
        /*01cc*/ 	.short	0x010a
        /*01ce*/ 	.byte	0x2b
	.zero		1


	//   ....[17]....
        /*01d0*/ 	.word	0x000016e0
        /*01d4*/ 	.word	0x00000003
        /*01d8*/ 	.word	0x00000000
        /*01dc*/ 	.short	0x010a
        /*01de*/ 	.byte	0x3f
	.zero		1


	//   ....[18]....
        /*01e0*/ 	.word	0x00001740
        /*01e4*/ 	.word	0x00000003
        /*01e8*/ 	.word	0x00000000
        /*01ec*/ 	.short	0x010a
        /*01ee*/ 	.byte	0x3f
	.zero		1


	//   ....[19]....
        /*01f0*/ 	.word	0x00001aa0
        /*01f4*/ 	.word	0x000000ff
        /*01f8*/ 	.word	0x00000000
        /*01fc*/ 	.short	0x010a
        /*01fe*/ 	.byte	0x04
	.zero		1


	//   ....[20]....
        /*0200*/ 	.word	0x00001ae0
        /*0204*/ 	.word	0x000000ff
        /*0208*/ 	.word	0x00000000
        /*020c*/ 	.short	0x010a
        /*020e*/ 	.byte	0x04
	.zero		1


	//   ....[21]....
        /*0210*/ 	.word	0x00001d40
        /*0214*/ 	.word	0x000000ff
        /*0218*/ 	.word	0x00000000
        /*021c*/ 	.short	0x0101
        /*021e*/ 	.byte	0x04
	.zero		1


	//   ....[22]....
        /*0220*/ 	.word	0x00001e40
        /*0224*/ 	.word	0x00000003
        /*0228*/ 	.word	0x00000000
        /*022c*/ 	.short	0x0101
        /*022e*/ 	.byte	0x2e
	.zero		1


	//   ....[23]....
        /*0230*/ 	.word	0x00001f10
        /*0234*/ 	.word	0x000000ff
        /*0238*/ 	.word	0x00000000
        /*023c*/ 	.short	0x0101
        /*023e*/ 	.byte	0x06
	.zero		1


	//   ....[24]....
        /*0240*/ 	.word	0x00001f80
        /*0244*/ 	.word	0x000000ff
        /*0248*/ 	.word	0x00000008
        /*024c*/ 	.short	0x010a
        /*024e*/ 	.byte	0x2b
	.zero		1


	//   ....[25]....
        /*0250*/ 	.word	0x000053d0
        /*0254*/ 	.word	0x00000000
        /*0258*/ 	.word	0x00000000
        /*025c*/ 	.short	0x0101
        /*025e*/ 	.byte	0x2e
	.zero		1


	//   ....[26]....
        /*0260*/ 	.word	0x00005cc0
        /*0264*/ 	.word	0x0000000b
        /*0268*/ 	.word	0x00000028
        /*026c*/ 	.short	0x010a
        /*026e*/ 	.byte	0x3f
	.zero		1


	//   ....[27]....
        /*0270*/ 	.word	0x00006080
        /*0274*/ 	.word	0x00000006
        /*0278*/ 	.word	0x00000088
        /*027c*/ 	.short	0x0101
        /*027e*/ 	.byte	0x3f
	.zero		1


	//   ....[28]....
        /*0280*/ 	.word	0x000067a0
        /*0284*/ 	.word	0x00000007
        /*0288*/ 	.word	0x00000000
        /*028c*/ 	.short	0x010a
        /*028e*/ 	.byte	0x3f
	.zero		1


	//   ....[29]....
        /*0290*/ 	.word	0x00006820
        /*0294*/ 	.word	0x00000006
        /*0298*/ 	.word	0x00000000
        /*029c*/ 	.short	0x010a
        /*029e*/ 	.byte	0x3f
	.zero		1


	//   ....[30]....
        /*02a0*/ 	.word	0x000068b0
        /*02a4*/ 	.word	0x00000007
        /*02a8*/ 	.word	0x00000000
        /*02ac*/ 	.short	0x010a
        /*02ae*/ 	.byte	0x3f
	.zero		1


	//   ....[31]....
        /*02b0*/ 	.word	0x00006940
        /*02b4*/ 	.word	0x00000006
        /*02b8*/ 	.word	0x00000000
        /*02bc*/ 	.short	0x010a
        /*02be*/ 	.byte	0x3f
	.zero		1


	//   ....[32]....
        /*02c0*/ 	.word	0x000069d0
        /*02c4*/ 	.word	0x00000005
        /*02c8*/ 	.word	0x00000000
        /*02cc*/ 	.short	0x010a
        /*02ce*/ 	.byte	0x3f
	.zero		1


	//   ....[33]....
        /*02d0*/ 	.word	0x00006a40
        /*02d4*/ 	.word	0x00000003
        /*02d8*/ 	.word	0xfffffff8
        /*02dc*/ 	.short	0x010a
        /*02de*/ 	.byte	0x3f
	.zero		1


	//   ....[34]....
        /*02e0*/ 	.word	0x00006a90
        /*02e4*/ 	.word	0x00000003
        /*02e8*/ 	.word	0x00000000
        /*02ec*/ 	.short	0x010a
        /*02ee*/ 	.byte	0x3f
	.zero		1


	//   ....[35]....
        /*02f0*/ 	.word	0x00006af0
        /*02f4*/ 	.word	0x00000004
        /*02f8*/ 	.word	0x00000000
        /*02fc*/ 	.short	0x010a
        /*02fe*/ 	.byte	0x3f
	.zero		1


	//   ....[36]....
        /*0300*/ 	.word	0x00006b50
        /*0304*/ 	.word	0x00000004
        /*0308*/ 	.word	0x00000008
        /*030c*/ 	.short	0x010a
        /*030e*/ 	.byte	0x3f
	.zero		1


	//   ....[37]....
        /*0310*/ 	.word	0x00006c20
        /*0314*/ 	.word	0x0000000b
        /*0318*/ 	.word	0x00000028
        /*031c*/ 	.short	0x010a
        /*031e*/ 	.byte	0x3f
	.zero		1


	//   ....[38]....
        /*0320*/ 	.word	0x00006cf0
        /*0324*/ 	.word	0x00000007
        /*0328*/ 	.word	0x00000000
        /*032c*/ 	.short	0x010a
        /*032e*/ 	.byte	0x3f
	.zero		1


	//   ....[39]....
        /*0330*/ 	.word	0x00006d40
        /*0334*/ 	.word	0x00000006
        /*0338*/ 	.word	0x00000000
        /*033c*/ 	.short	0x010a
        /*033e*/ 	.byte	0x3f
	.zero		1


	//   ....[40]....
        /*0340*/ 	.word	0x00006d90
        /*0344*/ 	.word	0x00000007
        /*0348*/ 	.word	0x00000000
        /*034c*/ 	.short	0x010a
        /*034e*/ 	.byte	0x3f
	.zero		1


	//   ....[41]....
        /*0350*/ 	.word	0x00006de0
        /*0354*/ 	.word	0x00000006
        /*0358*/ 	.word	0x00000000
        /*035c*/ 	.short	0x010a
        /*035e*/ 	.byte	0x3f
	.zero		1


	//----- nvinfo : EIATTR_NUM_MBARRIERS
	.align		4
.L_37:
        /*0360*/ 	.byte	0x03, 0x38
        /*0362*/ 	.short	0x0010


	//----- nvinfo : EIATTR_EXIT_INSTR_OFFSETS
	.align		4
        /*0364*/ 	.byte	0x04, 0x1c
        /*0366*/ 	.short	(.L_39 - .L_38)


	//   ....[0]....
.L_38:
        /*0368*/ 	.word	0x000011a0


	//   ....[1]....
        /*036c*/ 	.word	0x00001200


	//   ....[2]....
        /*0370*/ 	.word	0x000059f0


	//   ....[3]....
        /*0374*/ 	.word	0x00005a20


	//   ....[4]....
        /*0378*/ 	.word	0x00006a20


	//----- nvinfo : EIATTR_MAX_THREADS
	.align		4
.L_39:
        /*037c*/ 	.byte	0x04, 0x05
        /*037e*/ 	.short	(.L_41 - .L_40)
.L_40:
        /*0380*/ 	.word	0x00000180
        /*0384*/ 	.word	0x00000001
        /*0388*/ 	.word	0x00000001


	//----- nvinfo : EIATTR_CRS_STACK_SIZE
	.align		4
.L_41:
        /*038c*/ 	.byte	0x04, 0x1e
        /*038e*/ 	.short	(.L_43 - .L_42)
.L_42:
        /*0390*/ 	.word	0x00000000


	//----- nvinfo : EIATTR_CBANK_PARAM_SIZE
	.align		4
.L_43:
        /*0394*/ 	.byte	0x03, 0x19
        /*0396*/ 	.short	0x0470


	//----- nvinfo : EIATTR_PARAM_CBANK
	.align		4
        /*0398*/ 	.byte	0x04, 0x0a
        /*039a*/ 	.short	(.L_45 - .L_44)
	.align		4
.L_44:
        /*039c*/ 	.word	index@(.nv.constant0._ZN7cutlass13device_kernelINS_4gemm6kernel13GemmUniversalIN4cute5tupleIJiiiiEEENS1_10collective13CollectiveMmaINS1_34MainloopSm90TmaGmmaWarpSpecializedILi5ENS5_IJNS4_1CILi1EEESB_SB_EEENS1_32KernelTmaWarpSpecializedPingpongEEENS5_IJNSA_ILi64EEENSA_ILi128EEESG_EEEaNS5_IJlSB_lEEEaSI_NS4_8TiledMMAINS4_8MMA_AtomIJNS4_4SM904GMMA27MMA_64x128x32_S32S8S8_SS_TNEEEENS4_6LayoutISC_NS5_IJNSA_ILi0EEESQ_SQ_EEEEENS5_IJNS4_10UnderscoreEST_ST_EEEEENS4_13SM90_TMA_LOADENS4_14ComposedLayoutINS4_7SwizzleILi3ELi4ELi3EEENS4_18smem_ptr_flag_bitsILi8EEENSP_INS5_IJNSA_ILi8EEESG_EEENS5_IJSG_SB_EEEEEEEvNS4_8identityESW_S16_vS17_EENS_8epilogue10collective6detail29Sm90TmaWarpSpecializedAdapterINS1A_15DefaultEpilogueIaSI_SI_NS19_6thread17LinearCombinationIaLi1EiiLNS1E_9ScaleType4KindE0ELNS_15FloatRoundStyleE2EaEENS1_15EpilogueDefaultEEEEEvvEEEEvNT_6ParamsE)
        /*03a0*/ 	.short	0x0210
        /*03a2*/ 	.short	0x0470


	//----- nvinfo : EIATTR_SW_WAR
	.align		4
.L_45:
        /*03a4*/ 	.byte	0x04, 0x36
        /*03a6*/ 	.short	(.L_47 - .L_46)
.L_46:
        /*03a8*/ 	.word	0x00000008
.L_47:


//--------------------- .nv.callgraph             --------------------------
	.section	.nv.callgraph,"",@"SHT_CUDA_CALLGRAPH"
	.align	4
	.sectionentsize	8
	.align		4
        /*0000*/ 	.word	0x00000000
	.align		4
        /*0004*/ 	.word	0xffffffff
	.align		4
        /*0008*/ 	.word	index@(_ZN7cutlass13device_kernelINS_4gemm6kernel13GemmUniversalIN4cute5tupleIJiiiiEEENS1_10collective13CollectiveMmaINS1_34MainloopSm90TmaGmmaWarpSpecializedILi5ENS5_IJNS4_1CILi1EEESB_SB_EEENS1_32KernelTmaWarpSpecializedPingpongEEENS5_IJNSA_ILi64EEENSA_ILi128EEESG_EEEaNS5_IJlSB_lEEEaSI_NS4_8TiledMMAINS4_8MMA_AtomIJNS4_4SM904GMMA27MMA_64x128x32_S32S8S8_SS_TNEEEENS4_6LayoutISC_NS5_IJNSA_ILi0EEESQ_SQ_EEEEENS5_IJNS4_10UnderscoreEST_ST_EEEEENS4_13SM90_TMA_LOADENS4_14ComposedLayoutINS4_7SwizzleILi3ELi4ELi3EEENS4_18smem_ptr_flag_bitsILi8EEENSP_INS5_IJNSA_ILi8EEESG_EEENS5_IJSG_SB_EEEEEEEvNS4_8identityESW_S16_vS17_EENS_8epilogue10collective6detail29Sm90TmaWarpSpecializedAdapterINS1A_15DefaultEpilogueIaSI_SI_NS19_6thread17LinearCombinationIaLi1EiiLNS1E_9ScaleType4KindE0ELNS_15FloatRoundStyleE2EaEENS1_15EpilogueDefaultEEEEEvvEEEEvNT_6ParamsE)
	.align		4
        /*000c*/ 	.word	index@(__assertfail)
	.align		4
        /*0010*/ 	.word	0x00000000
	.align		4
        /*0014*/ 	.word	0xfffffffe
	.align		4
        /*0018*/ 	.word	0x00000000
	.align		4
        /*001c*/ 	.word	0xfffffffd
	.align		4
        /*0020*/ 	.word	0x00000000
	.align		4
        /*0024*/ 	.word	0xfffffffc


//--------------------- .nv.constant4             --------------------------
	.section	.nv.constant4,"a",@progbits
	.align	8
	.align		8
.nv.constant4:
        /*0000*/ 	.dword	__assertfail
	.align		8
        /*0008*/ 	.dword	__unnamed_1
	.align		8
        /*0010*/ 	.dword	_ZN39_INTERNAL_6c99abb6_4_k_cu_fc91cfea_49154cuda3std3__45__cpo5beginE
	.align		8
        /*0018*/ 	.dword	_ZN39_INTERNAL_6c99abb6_4_k_cu_fc91cfea_49154cuda3std3__45__cpo3endE
	.align		8
        /*0020*/ 	.dword	_ZN39_INTERNAL_6c99abb6_4_k_cu_fc91cfea_49154cuda3std3__45__cpo6cbeginE
	.align		8
        /*0028*/ 	.dword	_ZN39_INTERNAL_6c99abb6_4_k_cu_fc91cfea_49154cuda3std3__45__cpo4cendE
	.align		8
        /*0030*/ 	.dword	_ZN39_INTERNAL_6c99abb6_4_k_cu_fc91cfea_49154cuda3std3__441_GLOBAL__N__6c99abb6_4_k_cu_fc91cfea_49156ignoreE
	.align		8
        /*0038*/ 	.dword	_ZN39_INTERNAL_6c99abb6_4_k_cu_fc91cfea_49154cuda3std3__419piecewise_constructE
	.align		8
        /*0040*/ 	.dword	_ZN39_INTERNAL_6c99abb6_4_k_cu_fc91cfea_49154cuda3std3__48in_placeE
	.align		8
        /*0048*/ 	.dword	_ZN39_INTERNAL_6c99abb6_4_k_cu_fc91cfea_49154cuda3std6ranges3__45__cpo4swapE
	.align		8
        /*0050*/ 	.dword	_ZN39_INTERNAL_6c99abb6_4_k_cu_fc91cfea_49154cuda3std6ranges3__45__cpo9iter_moveE
	.align		8
        /*0058*/ 	.dword	_ZN39_INTERNAL_6c99abb6_4_k_cu_fc91cfea_49154cute7productE
	.align		8
        /*0060*/ 	.dword	_ZN39_INTERNAL_6c99abb6_4_k_cu_fc91cfea_49154cute1_E
	.align		8
        /*0068*/ 	.dword	$str$22
	.align		8
        /*0070*/ 	.dword	$str$23


//--------------------- .text._ZN7cutlass13device_kernelINS_4gemm6kernel13GemmUniversalIN4cute5tupleIJiiiiEEENS1_10collective13CollectiveMmaINS1_34MainloopSm90TmaGmmaWarpSpecializedILi5ENS5_IJNS4_1CILi1EEESB_SB_EEENS1_32KernelTmaWarpSpecializedPingpongEEENS5_IJNSA_ILi64EEENSA_ILi128EEESG_EEEaNS5_IJlSB_lEEEaSI_NS4_8TiledMMAINS4_8MMA_AtomIJNS4_4SM904GMMA27MMA_64x128x32_S32S8S8_SS_TNEEEENS4_6LayoutISC_NS5_IJNSA_ILi0EEESQ_SQ_EEEEENS5_IJNS4_10UnderscoreEST_ST_EEEEENS4_13SM90_TMA_LOADENS4_14ComposedLayoutINS4_7SwizzleILi3ELi4ELi3EEENS4_18smem_ptr_flag_bitsILi8EEENSP_INS5_IJNSA_ILi8EEESG_EEENS5_IJSG_SB_EEEEEEEvNS4_8identityESW_S16_vS17_EENS_8epilogue10collective6detail29Sm90TmaWarpSpecializedAdapterINS1A_15DefaultEpilogueIaSI_SI_NS19_6thread17LinearCombinationIaLi1EiiLNS1E_9ScaleType4KindE0ELNS_15FloatRoundStyleE2EaEENS1_15EpilogueDefaultEEEEEvvEEEEvNT_6ParamsE --------------------------
	.section	.text._ZN7cutlass13device_kernelINS_4gemm6kernel13GemmUniversalIN4cute5tupleIJiiiiEEENS1_10collective13CollectiveMmaINS1_34MainloopSm90TmaGmmaWarpSpecializedILi5ENS5_IJNS4_1CILi1EEESB_SB_EEENS1_32KernelTmaWarpSpecializedPingpongEEENS5_IJNSA_ILi64EEENSA_ILi128EEESG_EEEaNS5_IJlSB_lEEEaSI_NS4_8TiledMMAINS4_8MMA_AtomIJNS4_4SM904GMMA27MMA_64x128x32_S32S8S8_SS_TNEEEENS4_6LayoutISC_NS5_IJNSA_ILi0EEESQ_SQ_EEEEENS5_IJNS4_10UnderscoreEST_ST_EEEEENS4_13SM90_TMA_LOADENS4_14ComposedLayoutINS4_7SwizzleILi3ELi4ELi3EEENS4_18smem_ptr_flag_bitsILi8EEENSP_INS5_IJNSA_ILi8EEESG_EEENS5_IJSG_SB_EEEEEEEvNS4_8identityESW_S16_vS17_EENS_8epilogue10collective6detail29Sm90TmaWarpSpecializedAdapterINS1A_15DefaultEpilogueIaSI_SI_NS19_6thread17LinearCombinationIaLi1EiiLNS1E_9ScaleType4KindE0ELNS_15FloatRoundStyleE2EaEENS1_15EpilogueDefaultEEEEEvvEEEEvNT_6ParamsE,"ax",@progbits
	.align	128
.text._ZN7cutlass13device_kernelINS_4gemm6kernel13GemmUniversalIN4cute5tupleIJiiiiEEENS1_10collective13CollectiveMmaINS1_34MainloopSm90TmaGmmaWarpSpecializedILi5ENS5_IJNS4_1CILi1EEESB_SB_EEENS1_32KernelTmaWarpSpecializedPingpongEEENS5_IJNSA_ILi64EEENSA_ILi128EEESG_EEEaNS5_IJlSB_lEEEaSI_NS4_8TiledMMAINS4_8MMA_AtomIJNS4_4SM904GMMA27MMA_64x128x32_S32S8S8_SS_TNEEEENS4_6LayoutISC_NS5_IJNSA_ILi0EEESQ_SQ_EEEEENS5_IJNS4_10UnderscoreEST_ST_EEEEENS4_13SM90_TMA_LOADENS4_14ComposedLayoutINS4_7SwizzleILi3ELi4ELi3EEENS4_18smem_ptr_flag_bitsILi8EEENSP_INS5_IJNSA_ILi8EEESG_EEENS5_IJSG_SB_EEEEEEEvNS4_8identityESW_S16_vS17_EENS_8epilogue10collective6detail29Sm90TmaWarpSpecializedAdapterINS1A_15DefaultEpilogueIaSI_SI_NS19_6thread17LinearCombinationIaLi1EiiLNS1E_9ScaleType4KindE0ELNS_15FloatRoundStyleE2EaEENS1_15EpilogueDefaultEEEEEvvEEEEvNT_6ParamsE:
        .type           _ZN7cutlass13device_kernelINS_4gemm6kernel13GemmUniversalIN4cute5tupleIJiiiiEEENS1_10collective13CollectiveMmaINS1_34MainloopSm90TmaGmmaWarpSpecializedILi5ENS5_IJNS4_1CILi1EEESB_SB_EEENS1_32KernelTmaWarpSpecializedPingpongEEENS5_IJNSA_ILi64EEENSA_ILi128EEESG_EEEaNS5_IJlSB_lEEEaSI_NS4_8TiledMMAINS4_8MMA_AtomIJNS4_4SM904GMMA27MMA_64x128x32_S32S8S8_SS_TNEEEENS4_6LayoutISC_NS5_IJNSA_ILi0EEESQ_SQ_EEEEENS5_IJNS4_10UnderscoreEST_ST_EEEEENS4_13SM90_TMA_LOADENS4_14ComposedLayoutINS4_7SwizzleILi3ELi4ELi3EEENS4_18smem_ptr_flag_bitsILi8EEENSP_INS5_IJNSA_ILi8EEESG_EEENS5_IJSG_SB_EEEEEEEvNS4_8identityESW_S16_vS17_EENS_8epilogue10collective6detail29Sm90TmaWarpSpecializedAdapterINS1A_15DefaultEpilogueIaSI_SI_NS19_6thread17LinearCombinationIaLi1EiiLNS1E_9ScaleType4KindE0ELNS_15FloatRoundStyleE2EaEENS1_15EpilogueDefaultEEEEEvvEEEEvNT_6ParamsE,@function
        .size           _ZN7cutlass13device_kernelINS_4gemm6kernel13GemmUniversalIN4cute5tupleIJiiiiEEENS1_10collective13CollectiveMmaINS1_34MainloopSm90TmaGmmaWarpSpecializedILi5ENS5_IJNS4_1CILi1EEESB_SB_EEENS1_32KernelTmaWarpSpecializedPingpongEEENS5_IJNSA_ILi64EEENSA_ILi128EEESG_EEEaNS5_IJlSB_lEEEaSI_NS4_8TiledMMAINS4_8MMA_AtomIJNS4_4SM904GMMA27MMA_64x128x32_S32S8S8_SS_TNEEEENS4_6LayoutISC_NS5_IJNSA_ILi0EEESQ_SQ_EEEEENS5_IJNS4_10UnderscoreEST_ST_EEEEENS4_13SM90_TMA_LOADENS4_14ComposedLayoutINS4_7SwizzleILi3ELi4ELi3EEENS4_18smem_ptr_flag_bitsILi8EEENSP_INS5_IJNSA_ILi8EEESG_EEENS5_IJSG_SB_EEEEEEEvNS4_8identityESW_S16_vS17_EENS_8epilogue10collective6detail29Sm90TmaWarpSpecializedAdapterINS1A_15DefaultEpilogueIaSI_SI_NS19_6thread17LinearCombinationIaLi1EiiLNS1E_9ScaleType4KindE0ELNS_15FloatRoundStyleE2EaEENS1_15EpilogueDefaultEEEEEvvEEEEvNT_6ParamsE,(.L_x_203 - _ZN7cutlass13device_kernelINS_4gemm6kernel13GemmUniversalIN4cute5tupleIJiiiiEEENS1_10collective13CollectiveMmaINS1_34MainloopSm90TmaGmmaWarpSpecializedILi5ENS5_IJNS4_1CILi1EEESB_SB_EEENS1_32KernelTmaWarpSpecializedPingpongEEENS5_IJNSA_ILi64EEENSA_ILi128EEESG_EEEaNS5_IJlSB_lEEEaSI_NS4_8TiledMMAINS4_8MMA_AtomIJNS4_4SM904GMMA27MMA_64x128x32_S32S8S8_SS_TNEEEENS4_6LayoutISC_NS5_IJNSA_ILi0EEESQ_SQ_EEEEENS5_IJNS4_10UnderscoreEST_ST_EEEEENS4_13SM90_TMA_LOADENS4_14ComposedLayoutINS4_7SwizzleILi3ELi4ELi3EEENS4_18smem_ptr_flag_bitsILi8EEENSP_INS5_IJNSA_ILi8EEESG_EEENS5_IJSG_SB_EEEEEEEvNS4_8identityESW_S16_vS17_EENS_8epilogue10collective6detail29Sm90TmaWarpSpecializedAdapterINS1A_15DefaultEpilogueIaSI_SI_NS19_6thread17LinearCombinationIaLi1EiiLNS1E_9ScaleType4KindE0ELNS_15FloatRoundStyleE2EaEENS1_15EpilogueDefaultEEEEEvvEEEEvNT_6ParamsE)
        .other          _ZN7cutlass13device_kernelINS_4gemm6kernel13GemmUniversalIN4cute5tupleIJiiiiEEENS1_10collective13CollectiveMmaINS1_34MainloopSm90TmaGmmaWarpSpecializedILi5ENS5_IJNS4_1CILi1EEESB_SB_EEENS1_32KernelTmaWarpSpecializedPingpongEEENS5_IJNSA_ILi64EEENSA_ILi128EEESG_EEEaNS5_IJlSB_lEEEaSI_NS4_8TiledMMAINS4_8MMA_AtomIJNS4_4SM904GMMA27MMA_64x128x32_S32S8S8_SS_TNEEEENS4_6LayoutISC_NS5_IJNSA_ILi0EEESQ_SQ_EEEEENS5_IJNS4_10UnderscoreEST_ST_EEEEENS4_13SM90_TMA_LOADENS4_14ComposedLayoutINS4_7SwizzleILi3ELi4ELi3EEENS4_18smem_ptr_flag_bitsILi8EEENSP_INS5_IJNSA_ILi8EEESG_EEENS5_IJSG_SB_EEEEEEEvNS4_8identityESW_S16_vS17_EENS_8epilogue10collective6detail29Sm90TmaWarpSpecializedAdapterINS1A_15DefaultEpilogueIaSI_SI_NS19_6thread17LinearCombinationIaLi1EiiLNS1E_9ScaleType4KindE0ELNS_15FloatRoundStyleE2EaEENS1_15EpilogueDefaultEEEEEvvEEEEvNT_6ParamsE,@"STO_CUDA_ENTRY STV_DEFAULT"
_ZN7cutlass13device_kernelINS_4gemm6kernel13GemmUniversalIN4cute5tupleIJiiiiEEENS1_10collective13CollectiveMmaINS1_34MainloopSm90TmaGmmaWarpSpecializedILi5ENS5_IJNS4_1CILi1EEESB_SB_EEENS1_32KernelTmaWarpSpecializedPingpongEEENS5_IJNSA_ILi64EEENSA_ILi128EEESG_EEEaNS5_IJlSB_lEEEaSI_NS4_8TiledMMAINS4_8MMA_AtomIJNS4_4SM904GMMA27MMA_64x128x32_S32S8S8_SS_TNEEEENS4_6LayoutISC_NS5_IJNSA_ILi0EEESQ_SQ_EEEEENS5_IJNS4_10UnderscoreEST_ST_EEEEENS4_13SM90_TMA_LOADENS4_14ComposedLayoutINS4_7SwizzleILi3ELi4ELi3EEENS4_18smem_ptr_flag_bitsILi8EEENSP_INS5_IJNSA_ILi8EEESG_EEENS5_IJSG_SB_EEEEEEEvNS4_8identityESW_S16_vS17_EENS_8epilogue10collective6detail29Sm90TmaWarpSpecializedAdapterINS1A_15DefaultEpilogueIaSI_SI_NS19_6thread17LinearCombinationIaLi1EiiLNS1E_9ScaleType4KindE0ELNS_15FloatRoundStyleE2EaEENS1_15EpilogueDefaultEEEEEvvEEEEvNT_6ParamsE:
[----:B------:R-:W0:Y:S02]  /*0000*/  LDC R1, c[0x0][0x28] ;  /* 0x00000a00ff017b82 */ /* 0x000e240000000800 */
[----:B0-----:R-:W-:Y:S01]  /*0010*/  VIADD R1, R1, 0xfffffff8 ;  /* 0xfffffff801017836 */ /* 0x001fe20000000000 */
[----:B------:R-:W0:Y:S01]  /*0020*/  S2R R5, SR_TID.X ;  /* 0x0000000000057919 */ /* 0x000e220000002100 */
[----:B------:R-:W-:Y:S01]  /*0030*/  ELECT P0, URZ, PT ;  /* 0x00000000003f782f */ /* 0x000fe20003800000 */
[----:B------:R-:W-:Y:S01]  /*0040*/  BSSY B0, `(.L_x_0) ;  /* 0x000000f000007945 */ /* 0x000fe20003800000 */
[--C-:B0-----:R-:W-:Y:S02]  /*0050*/  SHF.R.U32.HI R0, RZ, 0x5, R5.reuse ;  /* 0x00000005ff007819 */ /* 0x101fe40000011605 */
[----:B------:R-:W-:-:S03]  /*0060*/  SHF.R.U32.HI R4, RZ, 0x7, R5 ;  /* 0x00000007ff047819 */ /* 0x000fc60000011605 */
[----:B------:R-:W0:Y:S04]  /*0070*/  SHFL.IDX PT, R2, R0, RZ, 0x1f ;  /* 0x00001fff00027589 */ /* 0x000e2800000e0000 */
[----:B------:R1:W2:Y:S01]  /*0080*/  SHFL.IDX PT, R7, R4, RZ, 0x1f ;  /* 0x00001fff04077589 */ /* 0x0002a200000e0000 */
[----:B0-----:R-:W-:-:S13]  /*0090*/  ISETP.NE.OR P0, PT, R2, RZ, !P0 ;  /* 0x000000ff0200720c */ /* 0x001fda0004705670 */
[----:B-12---:R-:W-:Y:S05]  /*00a0*/  @P0 BRA `(.L_x_1) ;  /* 0x0000000000200947 */ /* 0x006fea0003800000 */
[----:B------:R-:W-:Y:S02]  /*00b0*/  ULDC.64 UR4, c[0x0][0x198] ;  /* 0x0000660000047ab9 */ /* 0x000fe40000000a00 */
[----:B------:R-:W-:Y:S02]  /*00c0*/  UIADD3 UR6, UP0, UR4, 0xf0, URZ ;  /* 0x000000f004067890 */ /* 0x000fe4000ff1e03f */
[----:B------:R-:W-:Y:S02]  /*00d0*/  UIADD3 UR4, UP1, UR4, 0x1f0, URZ ;  /* 0x000001f004047890 */ /* 0x000fe4000ff3e03f */
[----:B------:R-:W-:Y:S02]  /*00e0*/  UIADD3.X UR7, URZ, UR5, URZ, UP0, !UPT ;  /* 0x000000053f077290 */ /* 0x000fe400087fe43f */
[----:B------:R-:W-:-:S07]  /*00f0*/  UIADD3.X UR5, URZ, UR5, URZ, UP1, !UPT ;  /* 0x000000053f057290 */ /* 0x000fce0008ffe43f */
[----:B------:R0:W-:Y:S02]  /*0100*/  UTMACCTL.PF [UR6] ;  /* 0x00000000060079b9 */ /* 0x0001e40008040000 */
[----:B------:R0:W-:Y:S02]  /*0110*/  UTMACCTL.PF [UR4] ;  /* 0x00000000040079b9 */ /* 0x0001e40008040000 */
[----:B0-----:R-:W-:Y:S01]  /*0120*/  NOP ;  /* 0x0000000000007918 */ /* 0x001fe20000000000 */
.L_x_1:
[----:B------:R-:W-:Y:S05]  /*0130*/  BSYNC B0 ;  /* 0x0000000000007941 */ /* 0x000fea0003800000 */
.L_x_0:
[----:B------:R-:W0:Y:S02]  /*0140*/  SHFL.IDX PT, R3, R0, RZ, 0x1f ;  /* 0x00001fff00037589 */ /* 0x000e2400000e0000 */
[----:B0-----:R-:W-:-:S13]  /*0150*/  ISETP.NE.AND P0, PT, R3, RZ, PT ;  /* 0x000000ff0300720c */ /* 0x001fda0003f05270 */
[----:B------:R-:W-:Y:S05]  /*0160*/  @P0 BRA `(.L_x_2) ;  /* 0x0000000000600947 */ /* 0x000fea0003800000 */
[----:B------:R-:W0:Y:S01]  /*0170*/  S2UR UR8, SR_CgaCtaId ;  /* 0x00000000000879c3 */ /* 0x000e220000008800 */
[----:B------:R-:W-:Y:S01]  /*0180*/  UMOV UR4, 0x400 ;  /* 0x0000040000047882 */ /* 0x000fe20000000000 */
[----:B------:R-:W-:Y:S01]  /*0190*/  UMOV UR5, 0x1 ;  /* 0x0000000100057882 */ /* 0x000fe20000000000 */
[----:B------:R-:W-:Y:S01]  /*01a0*/  UMOV UR6, 0x80 ;  /* 0x0000008000067882 */ /* 0x000fe20000000000 */
[----:B------:R-:W-:Y:S01]  /*01b0*/  ELECT P0, URZ, PT ;  /* 0x00000000003f782f */ /* 0x000fe20003800000 */
[----:B------:R-:W-:-:S04]  /*01c0*/  UIADD3 UR6, -UR6, 0x100000, URZ ;  /* 0x0010000006067890 */ /* 0x000fc8000fffe13f */
[----:B------:R-:W-:Y:S02]  /*01d0*/  USHF.L.U32 UR7, UR6, 0xb, URZ ;  /* 0x0000000b06077899 */ /* 0x000fe4000800063f */
[----:B------:R-:W-:Y:S02]  /*01e0*/  USHF.L.U32 UR6, UR6, 0x1, URZ ;  /* 0x0000000106067899 */ /* 0x000fe4000800063f */
[----:B0-----:R-:W-:Y:S02]  /*01f0*/  ULEA UR8, UR8, UR4, 0x18 ;  /* 0x0000000408087291 */ /* 0x001fe4000f8ec03f */
[----:B------:R-:W-:-:S04]  /*0200*/  UIADD3 UR4, -UR5, 0x100000, URZ ;  /* 0x0010000005047890 */ /* 0x000fc8000fffe13f */
[----:B------:R-:W-:Y:S02]  /*0210*/  USHF.L.U32 UR5, UR4, 0xb, URZ ;  /* 0x0000000b04057899 */ /* 0x000fe4000800063f */
[----:B------:R-:W-:Y:S01]  /*0220*/  USHF.L.U32 UR4, UR4, 0x1, URZ ;  /* 0x0000000104047899 */ /* 0x000fe2000800063f */
[----:B------:R-:W0:Y:S11]  /*0230*/  FENCE.VIEW.ASYNC.S ;  /* 0x00000000000073c6 */ /* 0x000e360000000000 */
[----:B0-----:R0:W1:Y:S01]  /*0240*/  SYNCS.EXCH.64 URZ, [UR8], UR4 ;  /* 0x00000004083f75b2 */ /* 0x0010620008000100 */
[----:B------:R0:W2:Y:S01]  /*0250*/  SYNCS.EXCH.64 URZ, [UR8+0x28], UR6 ;  /* 0x00002806083f75b2 */ /* 0x0000a20008000100 */
[----:B------:R0:W3:Y:S01]  /*0260*/  SYNCS.EXCH.64 URZ, [UR8+0x8], UR4 ;  /* 0x00000804083f75b2 */ /* 0x0000e20008000100 */
[----:B------:R0:W4:Y:S01]  /*0270*/  SYNCS.EXCH.64 URZ, [UR8+0x30], UR6 ;  /* 0x00003006083f75b2 */ /* 0x0001220008000100 */
[----:B------:R0:W0:Y:S01]  /*0280*/  SYNCS.EXCH.64 URZ, [UR8+0x10], UR4 ;  /* 0x00001004083f75b2 */ /* 0x0000220008000100 */
[----:B------:R0:W0:Y:S01]  /*0290*/  SYNCS.EXCH.64 URZ, [UR8+0x38], UR6 ;  /* 0x00003806083f75b2 */ /* 0x0000220008000100 */
[----:B------:R0:W0:Y:S01]  /*02a0*/  SYNCS.EXCH.64 URZ, [UR8+0x18], UR4 ;  /* 0x00001804083f75b2 */ /* 0x0000220008000100 */
[----:B------:R0:W0:Y:S01]  /*02b0*/  SYNCS.EXCH.64 URZ, [UR8+0x40], UR6 ;  /* 0x00004006083f75b2 */ /* 0x0000220008000100 */
[----:B------:R0:W0:Y:S01]  /*02c0*/  SYNCS.EXCH.64 URZ, [UR8+0x20], UR4 ;  /* 0x00002004083f75b2 */ /* 0x0000220008000100 */
[----:B------:R0:W0:Y:S01]  /*02d0*/  SYNCS.EXCH.64 URZ, [UR8+0x48], UR6 ;  /* 0x00004806083f75b2 */ /* 0x0000220008000100 */
[----:B------:R-:W-:Y:S01]  /*02e0*/  NOP ;  /* 0x0000000000007918 */ /* 0x000fe20000000000 */
.L_x_2:
[----:B------:R-:W5:Y:S01]  /*02f0*/  SHFL.IDX PT, R6, R0, RZ, 0x1f ;  /* 0x00001fff00067589 */ /* 0x000f6200000e0000 */
[----:B------:R-:W-:Y:S01]  /*0300*/  ELECT P0, URZ, PT ;  /* 0x00000000003f782f */ /* 0x000fe20003800000 */
[----:B------:R-:W-:Y:S01]  /*0310*/  NOP ;  /* 0x0000000000007918 */ /* 0x000fe20000000000 */
[----:B------:R-:W-:Y:S01]  /*0320*/  ELECT P1, URZ, PT ;  /* 0x00000000003f782f */ /* 0x000fe20003820000 */
[----:B------:R1:W2:Y:S01]  /*0330*/  SHFL.IDX PT, R3, R0, RZ, 0x1f ;  /* 0x00001fff00037589 */ /* 0x0002a200000e0000 */
[----:B0-----:R-:W-:Y:S01]  /*0340*/  UMOV UR4, 0x20 ;  /* 0x0000002000047882 */ /* 0x001fe20000000000 */
[----:B------:R-:W-:Y:S01]  /*0350*/  UMOV UR11, 0x80 ;  /* 0x00000080000b7882 */ /* 0x000fe20000000000 */
[----:B------:R-:W-:Y:S01]  /*0360*/  NOP ;  /* 0x0000000000007918 */ /* 0x000fe20000000000 */
[----:B------:R-:W0:Y:S01]  /*0370*/  SHFL.IDX PT, R4, R4, RZ, 0x1f ;  /* 0x00001fff04047589 */ /* 0x000e2200000e0000 */
[C---:B------:R-:W-:Y:S01]  /*0380*/  VIADD R31, R7.reuse, 0xffffffff ;  /* 0xffffffff071f7836 */ /* 0x040fe20000000000 */
[----:B------:R-:W-:Y:S01]  /*0390*/  ULDC.64 UR36, c[0x0][0x208] ;  /* 0x0000820000247ab9 */ /* 0x000fe20000000a00 */
[----:B------:R-:W-:-:S02]  /*03a0*/  ISETP.NE.AND P2, PT, R7, RZ, PT ;  /* 0x000000ff0700720c */ /* 0x000fc40003f45270 */
[----:B-1----:R-:W-:Y:S02]  /*03b0*/  SHF.R.S32.HI R0, RZ, 0x1f, R5 ;  /* 0x0000001fff007819 */ /* 0x002fe40000011405 */
[----:B------:R-:W-:Y:S02]  /*03c0*/  ISETP.GE.U32.AND P3, PT, R31, 0x2, PT ;  /* 0x000000021f00780c */ /* 0x000fe40003f66070 */
[----:B------:R-:W-:-:S04]  /*03d0*/  LEA.HI R0, R0, R5, RZ, 0x7 ;  /* 0x0000000500007211 */ /* 0x000fc800078f38ff */
[----:B------:R-:W-:Y:S02]  /*03e0*/  LOP3.LUT R0, R0, 0xffffff80, RZ, 0xc0, !PT ;  /* 0xffffff8000007812 */ /* 0x000fe400078ec0ff */
[----:B-----5:R-:W-:Y:S02]  /*03f0*/  ISETP.NE.OR P0, PT, R6, RZ, !P0 ;  /* 0x000000ff0600720c */ /* 0x020fe40004705670 */
[----:B--2---:R-:W-:Y:S02]  /*0400*/  ISETP.NE.OR P1, PT, R3, RZ, !P1 ;  /* 0x000000ff0300720c */ /* 0x004fe40004f25670 */
[----:B------:R-:W-:Y:S02]  /*0410*/  SHF.R.S32.HI R3, RZ, 0x1f, R2 ;  /* 0x0000001fff037819 */ /* 0x000fe40000011402 */
[----:B0-----:R-:W-:Y:S01]  /*0420*/  R2UR UR43, R4 ;  /* 0x00000000042b72ca */ /* 0x001fe200000e0000 */
[----:B------:R-:W-:Y:S01]  /*0430*/  IMAD.IADD R4, R5, 0x1, -R0 ;  /* 0x0000000105047824 */ /* 0x000fe200078e0a00 */
[----:B------:R-:W-:-:S05]  /*0440*/  LEA.HI R3, R3, R2, RZ, 0x2 ;  /* 0x0000000203037211 */ /* 0x000fca00078f10ff */
[----:B------:R-:W-:Y:S01]  /*0450*/  VOTEU.ALL UP0, P0 ;  /* 0x00000000003f7886 */ /* 0x000fe20000000000 */
[----:B------:R-:W-:Y:S01]  /*0460*/  LOP3.LUT R3, R3, 0xfffffffc, RZ, 0xc0, !PT ;  /* 0xfffffffc03037812 */ /* 0x000fe200078ec0ff */
[----:B------:R-:W-:-:S03]  /*0470*/  VOTEU.ALL UP1, P1 ;  /* 0x00000000003f7886 */ /* 0x000fc60000820000 */
[----:B------:R-:W0:Y:S01]  /*0480*/  @!UP0 S2UR UR7, SR_CgaCtaId ;  /* 0x00000000000789c3 */ /* 0x000e220000008800 */
[----:B------:R-:W-:Y:S01]  /*0490*/  @!UP0 UMOV UR6, 0x400 ;  /* 0x0000040000068882 */ /* 0x000fe20000000000 */
[----:B------:R-:W-:-:S04]  /*04a0*/  @!UP0 UIADD3 UR4, -UR4, 0x100000, URZ ;  /* 0x0010000004048890 */ /* 0x000fc8000fffe13f */
[----:B------:R-:W-:Y:S02]  /*04b0*/  @!UP0 USHF.L.U32 UR5, UR4, 0xb, URZ ;  /* 0x0000000b04058899 */ /* 0x000fe4000800063f */
[----:B------:R-:W-:Y:S01]  /*04c0*/  @!UP0 USHF.L.U32 UR4, UR4, 0x1, URZ ;  /* 0x0000000104048899 */ /* 0x000fe2000800063f */
[----:B------:R-:W-:Y:S01]  /*04d0*/  IMAD.IADD R14, R2, 0x1, -R3 ;  /* 0x00000001020e7824 */ /* 0x000fe200078e0a03 */
[----:B------:R-:W-:Y:S01]  /*04e0*/  @!UP1 UMOV UR9, 0x400 ;  /* 0x0000040000099882 */ /* 0x000fe20000000000 */
[----:B------:R-:W-:Y:S01]  /*04f0*/  VOTEU.ALL UP2, P1 ;  /* 0x00000000003f7886 */ /* 0x000fe20000840000 */
[----:B------:R-:W-:Y:S01]  /*0500*/  VOTEU.ALL UP3, P1 ;  /* 0x00000000003f7886 */ /* 0x000fe20000860000 */
[----:B------:R-:W-:Y:S01]  /*0510*/  VOTEU.ALL UP4, P1 ;  /* 0x00000000003f7886 */ /* 0x000fe20000880000 */
[----:B------:R-:W1:Y:S01]  /*0520*/  @!UP1 S2UR UR10, SR_CgaCtaId ;  /* 0x00000000000a99c3 */ /* 0x000e620000008800 */
[----:B------:R-:W-:Y:S01]  /*0530*/  VOTEU.ALL UP5, P1 ;  /* 0x00000000003f7886 */ /* 0x000fe200008a0000 */
[----:B0-----:R-:W-:-:S02]  /*0540*/  @!UP0 ULEA UR8, UR7, UR6, 0x18 ;  /* 0x0000000607088291 */ /* 0x001fc4000f8ec03f */
[----:B------:R-:W-:-:S04]  /*0550*/  @!UP1 UIADD3 UR6, -UR11, 0x100000, URZ ;  /* 0x001000000b069890 */ /* 0x000fc8000fffe13f */
[----:B------:R-:W-:Y:S02]  /*0560*/  @!UP1 USHF.L.U32 UR7, UR6, 0xb, URZ ;  /* 0x0000000b06079899 */ /* 0x000fe4000800063f */
[----:B------:R-:W-:Y:S01]  /*0570*/  @!UP1 USHF.L.U32 UR6, UR6, 0x1, URZ ;  /* 0x0000000106069899 */ /* 0x000fe2000800063f */
[----:B------:R-:W-:Y:S01]  /*0580*/  VOTEU.ALL UP0, P0 ;  /* 0x00000000003f7886 */ /* 0x000fe20000000000 */
[----:B-1----:R-:W-:Y:S01]  /*0590*/  @!UP1 ULEA UR9, UR10, UR9, 0x18 ;  /* 0x000000090a099291 */ /* 0x002fe2000f8ec03f */
[----:B------:R-:W-:Y:S02]  /*05a0*/  VOTEU.ALL UP1, P0 ;  /* 0x00000000003f7886 */ /* 0x000fe40000020000 */
[----:B------:R-:W-:Y:S01]  /*05b0*/  ULDC.64 UR10, c[0x0][0x598] ;  /* 0x00016600000a7ab9 */ /* 0x000fe20000000a00 */
[----:B------:R-:W-:Y:S01]  /*05c0*/  ISETP.NE.AND P0, PT, R14, 0x3, PT ;  /* 0x000000030e00780c */ /* 0x000fe20003f05270 */
[----:B------:R-:W0:Y:S02]  /*05d0*/  FENCE.VIEW.ASYNC.S ;  /* 0x00000000000073c6 */ /* 0x000e240000000000 */
[----:B0-----:R0:W3:Y:S01]  /*05e0*/  @!UP0 SYNCS.EXCH.64 URZ, [UR8+0x80], UR4 ;  /* 0x00008004083f85b2 */ /* 0x0010e20008000100 */
[----:B------:R-:W-:-:S02]  /*05f0*/  ISETP.NE.U32.AND P1, PT, RZ, UR10, PT ;  /* 0x0000000aff007c0c */ /* 0x000fc4000bf25070 */
[----:B------:R-:W-:Y:S02]  /*0600*/  ISETP.EQ.OR P0, PT, R14, RZ, !P0 ;  /* 0x000000ff0e00720c */ /* 0x000fe40004702670 */
[----:B------:R-:W-:Y:S02]  /*0610*/  ISETP.NE.AND.EX P1, PT, RZ, UR11, PT, P1 ;  /* 0x0000000bff007c0c */ /* 0x000fe4000bf25310 */
[----:B------:R-:W-:-:S04]  /*0620*/  ISETP.EQ.AND P0, PT, R7, RZ, P0 ;  /* 0x000000ff0700720c */ /* 0x000fc80000702270 */
[----:B------:R-:W-:-:S04]  /*0630*/  SEL R23, RZ, 0x1, !P0 ;  /* 0x00000001ff177807 */ /* 0x000fc80004000000 */
[----:B------:R-:W-:Y:S01]  /*0640*/  SEL R23, R23, 0x2, P3 ;  /* 0x0000000217177807 */ /* 0x000fe20001800000 */
[----:B------:R0:W3:Y:S01]  /*0650*/  @!UP1 SYNCS.EXCH.64 URZ, [UR8+0x88], UR4 ;  /* 0x00008804083f95b2 */ /* 0x0000e20008000100 */
[----:B------:R-:W-:Y:S01]  /*0660*/  NOP ;  /* 0x0000000000007918 */ /* 0x000fe20000000000 */
[----:B------:R0:W3:Y:S01]  /*0670*/  @!UP2 SYNCS.EXCH.64 URZ, [UR9+0x60], UR6 ;  /* 0x00006006093fa5b2 */ /* 0x0000e20008000100 */
[----:B------:R0:W3:Y:S01]  /*0680*/  @!UP3 SYNCS.EXCH.64 URZ, [UR9+0x68], UR6 ;  /* 0x00006806093fb5b2 */ /* 0x0000e20008000100 */
[----:B------:R0:W3:Y:S01]  /*0690*/  @!UP4 SYNCS.EXCH.64 URZ, [UR9+0x70], UR6 ;  /* 0x00007006093fc5b2 */ /* 0x0000e20008000100 */
[----:B------:R0:W3:Y:S01]  /*06a0*/  @!UP5 SYNCS.EXCH.64 URZ, [UR9+0x78], UR6 ;  /* 0x00007806093fd5b2 */ /* 0x0000e20008000100 */
[----:B------:R-:W-:Y:S01]  /*06b0*/  NOP ;  /* 0x0000000000007918 */ /* 0x000fe20000000000 */
[----:B---34-:R-:W-:Y:S06]  /*06c0*/  BAR.SYNC.DEFER_BLOCKING 0x0 ;  /* 0x0000000000007b1d */ /* 0x018fec0000010000 */
[----:B0-----:R-:W-:Y:S05]  /*06d0*/  @!P1 BRA `(.L_x_3) ;  /* 0x00000000001c9947 */ /* 0x001fea0003800000 */
[----:B------:R-:W0:Y:S02]  /*06e0*/  LDC.64 R2, c[0x0][0x598] ;  /* 0x00016600ff027b82 */ /* 0x000e240000000a00 */
[----:B0-----:R-:W2:Y:S02]  /*06f0*/  LDG.E.64 R2, desc[UR36][R2.64] ;  /* 0x0000002402027981 */ /* 0x001ea4000c1e1b00 */
[----:B--2---:R-:W-:-:S04]  /*0700*/  ISETP.NE.U32.AND P0, PT, R2, RZ, PT ;  /* 0x000000ff0200720c */ /* 0x004fc80003f05070 */
[----:B------:R-:W-:-:S13]  /*0710*/  ISETP.NE.AND.EX P0, PT, R3, RZ, PT, P0 ;  /* 0x000000ff0300720c */ /* 0x000fda0003f05300 */
[----:B------:R-:W-:Y:S05]  /*0720*/  @!P0 BRA `(.L_x_3) ;  /* 0x0000000000088947 */ /* 0x000fea0003800000 */
[----:B------:R1:W5:Y:S01]  /*0730*/  LD.E R88, desc[UR36][R2.64] ;  /* 0x0000002402587980 */ /* 0x000362000c101900 */
[----:B------:R-:W-:Y:S05]  /*0740*/  BRA `(.L_x_4) ;  /* 0x0000000000247947 */ /* 0x000fea0003800000 */
.L_x_3:
[----:B------:R-:W-:Y:S02]  /*0750*/  ULDC.64 UR4, c[0x0][0x588] ;  /* 0x0001620000047ab9 */ /* 0x000fe40000000a00 */
[----:B------:R-:W-:-:S04]  /*0760*/  ISETP.NE.U32.AND P0, PT, RZ, UR4, PT ;  /* 0x00000004ff007c0c */ /* 0x000fc8000bf05070 */
[----:B------:R-:W-:-:S13]  /*0770*/  ISETP.NE.AND.EX P0, PT, RZ, UR5, PT, P0 ;  /* 0x00000005ff007c0c */ /* 0x000fda000bf05300 */
[----:B------:R-:W-:Y:S05]  /*0780*/  @!P0 BRA `(.L_x_5) ;  /* 0x00000000000c8947 */ /* 0x000fea0003800000 */
[----:B------:R-:W0:Y:S02]  /*0790*/  LDC.64 R88, c[0x0][0x588] ;  /* 0x00016200ff587b82 */ /* 0x000e240000000a00 */
[----:B0-----:R0:W5:Y:S01]  /*07a0*/  LDG.E R88, desc[UR36][R88.64] ;  /* 0x0000002458587981 */ /* 0x001162000c1e1900 */
[----:B------:R-:W-:Y:S05]  /*07b0*/  BRA `(.L_x_4) ;  /* 0x0000000000087947 */ /* 0x000fea0003800000 */
.L_x_5:
[----:B------:R-:W-:Y:S02]  /*07c0*/  ULDC UR4, c[0x0][0x580] ;  /* 0x0001600000047ab9 */ /* 0x000fe40000000800 */
[----:B------:R-:W-:-:S07]  /*07d0*/  IMAD.U32 R88, RZ, RZ, UR4 ;  /* 0x00000004ff587e24 */ /* 0x000fce000f8e00ff */
.L_x_4:
[----:B------:R-:W-:Y:S02]  /*07e0*/  ULDC.64 UR4, c[0x0][0x5a0] ;  /* 0x0001680000047ab9 */ /* 0x000fe40000000a00 */
[----:B------:R-:W-:-:S04]  /*07f0*/  ISETP.NE.U32.AND P0, PT, RZ, UR4, PT ;  /* 0x00000004ff007c0c */ /* 0x000fc8000bf05070 */
[----:B------:R-:W-:-:S13]  /*0800*/  ISETP.NE.AND.EX P0, PT, RZ, UR5, PT, P0 ;  /* 0x00000005ff007c0c */ /* 0x000fda000bf05300 */
[----:B------:R-:W-:Y:S05]  /*0810*/  @!P0 BRA `(.L_x_6) ;  /* 0x00000000001c8947 */ /* 0x000fea0003800000 */
[----:B-1----:R-:W1:Y:S02]  /*0820*/  LDC.64 R2, c[0x0][0x5a0] ;  /* 0x00016800ff027b82 */ /* 0x002e640000000a00 */
[----:B-1----:R-:W2:Y:S02]  /*0830*/  LDG.E.64 R2, desc[UR36][R2.64] ;  /* 0x0000002402027981 */ /* 0x002ea4000c1e1b00 */
[----:B--2---:R-:W-:-:S04]  /*0840*/  ISETP.NE.U32.AND P0, PT, R2, RZ, PT ;  /* 0x000000ff0200720c */ /* 0x004fc80003f05070 */
[----:B------:R-:W-:-:S13]  /*0850*/  ISETP.NE.AND.EX P0, PT, R3, RZ, PT, P0 ;  /* 0x000000ff0300720c */ /* 0x000fda0003f05300 */
[----:B------:R-:W-:Y:S05]  /*0860*/  @!P0 BRA `(.L_x_6) ;  /* 0x0000000000088947 */ /* 0x000fea0003800000 */
[----:B0-----:R2:W5:Y:S01]  /*0870*/  LD.E R89, desc[UR36][R2.64] ;  /* 0x0000002402597980 */ /* 0x001562000c101900 */
[----:B------:R-:W-:Y:S05]  /*0880*/  BRA `(.L_x_7) ;  /* 0x0000000000247947 */ /* 0x000fea0003800000 */
.L_x_6:
[----:B------:R-:W-:Y:S02]  /*0890*/  ULDC.64 UR4, c[0x0][0x590] ;  /* 0x0001640000047ab9 */ /* 0x000fe40000000a00 */
[----:B------:R-:W-:-:S04]  /*08a0*/  ISETP.NE.U32.AND P0, PT, RZ, UR4, PT ;  /* 0x00000004ff007c0c */ /* 0x000fc8000bf05070 */
[----:B------:R-:W-:-:S13]  /*08b0*/  ISETP.NE.AND.EX P0, PT, RZ, UR5, PT, P0 ;  /* 0x00000005ff007c0c */ /* 0x000fda000bf05300 */
[----:B------:R-:W-:Y:S05]  /*08c0*/  @!P0 BRA `(.L_x_8) ;  /* 0x00000000000c8947 */ /* 0x000fea0003800000 */
[----:B-1----:R-:W0:Y:S02]  /*08d0*/  LDC.64 R2, c[0x0][0x590] ;  /* 0x00016400ff027b82 */ /* 0x002e240000000a00 */
[----:B0-----:R0:W5:Y:S01]  /*08e0*/  LDG.E R89, desc[UR36][R2.64] ;  /* 0x0000002402597981 */ /* 0x001162000c1e1900 */
[----:B------:R-:W-:Y:S05]  /*08f0*/  BRA `(.L_x_7) ;  /* 0x0000000000087947 */ /* 0x000fea0003800000 */
.L_x_8:
[----:B------:R-:W-:Y:S02]  /*0900*/  ULDC UR4, c[0x0][0x584] ;  /* 0x0001610000047ab9 */ /* 0x000fe40000000800 */
[----:B0-----:R-:W-:-:S07]  /*0910*/  IMAD.U32 R89, RZ, RZ, UR4 ;  /* 0x00000004ff597e24 */ /* 0x001fce000f8e00ff */
.L_x_7:
[----:B012---:R-:W0:Y:S01]  /*0920*/  LDC R2, c[0x0][0x65c] ;  /* 0x00019700ff027b82 */ /* 0x007e220000000800 */
[----:B------:R-:W1:Y:S01]  /*0930*/  S2R R15, SR_CTAID.Y ;  /* 0x00000000000f7919 */ /* 0x000e620000002600 */
[----:B------:R-:W-:Y:S01]  /*0940*/  ULDC UR6, c[0x0][0x28c] ;  /* 0x0000a30000067ab9 */ /* 0x000fe20000000800 */
[----:B------:R-:W-:Y:S01]  /*0950*/  ISETP.NE.AND P0, PT, R7, 0x2, PT ;  /* 0x000000020700780c */ /* 0x000fe20003f05270 */
[----:B------:R-:W-:Y:S01]  /*0960*/  UIADD3 UR6, UR6, 0x7f, URZ ;  /* 0x0000007f06067890 */ /* 0x000fe2000fffe03f */
[----:B------:R-:W2:Y:S01]  /*0970*/  S2R R6, SR_CTAID.X ;  /* 0x0000000000067919 */ /* 0x000ea20000002500 */
[----:B------:R-:W-:Y:S01]  /*0980*/  UMOV UR38, URZ ;  /* 0x0000003f00267c82 */ /* 0x000fe20008000000 */
[----:B------:R-:W-:Y:S01]  /*0990*/  UMOV UR39, URZ ;  /* 0x0000003f00277c82 */ /* 0x000fe20008000000 */
[----:B------:R-:W-:Y:S01]  /*09a0*/  USHF.R.S32.HI UR7, URZ, 0x1f, UR6 ;  /* 0x0000001f3f077899 */ /* 0x000fe20008011406 */
[----:B------:R-:W-:-:S03]  /*09b0*/  ULDC.64 UR8, c[0x0][0x650] ;  /* 0x0001940000087ab9 */ /* 0x000fc60000000a00 */
[----:B------:R-:W-:-:S04]  /*09c0*/  ULEA.HI UR7, UR7, UR6, URZ, 0x7 ;  /* 0x0000000607077291 */ /* 0x000fc8000f8f383f */
[----:B------:R-:W-:Y:S01]  /*09d0*/  USHF.R.S32.HI UR40, URZ, 0x7, UR7 ;  /* 0x000000073f287899 */ /* 0x000fe20008011407 */
[----:B0-----:R-:W-:-:S13]  /*09e0*/  ISETP.NE.AND P1, PT, R2, 0x1, PT ;  /* 0x000000010200780c */ /* 0x001fda0003f25270 */
[----:B------:R-:W2:Y:S01]  /*09f0*/  @P1 LDC R17, c[0x0][0x10] ;  /* 0x00000400ff111b82 */ /* 0x000ea20000000800 */
[----:B-1----:R-:W-:Y:S02]  /*0a00*/  @P1 IMAD.MOV.U32 R8, RZ, RZ, R15 ;  /* 0x000000ffff081224 */ /* 0x002fe400078e000f */
[----:B------:R-:W-:Y:S02]  /*0a10*/  @P1 IMAD.MOV.U32 R9, RZ, RZ, RZ ;  /* 0x000000ffff091224 */ /* 0x000fe400078e00ff */
[----:B------:R-:W-:-:S03]  /*0a20*/  @P1 IMAD.MOV.U32 R7, RZ, RZ, RZ ;  /* 0x000000ffff071224 */ /* 0x000fc600078e00ff */
[----:B------:R-:W0:Y:S01]  /*0a30*/  @!P1 LDC R3, c[0x0][0xc] ;  /* 0x00000300ff039b82 */ /* 0x000e220000000800 */
[----:B------:R-:W-:Y:S01]  /*0a40*/  ULDC UR4, c[0x0][0xc] ;  /* 0x0000030000047ab9 */ /* 0x000fe20000000800 */
[----:B------:R-:W-:Y:S02]  /*0a50*/  ULDC UR5, c[0x0][0x10] ;  /* 0x0000040000057ab9 */ /* 0x000fe40000000800 */
[----:B------:R-:W-:-:S04]  /*0a60*/  UIMAD.WIDE.U32 UR4, UR4, UR5, URZ ;  /* 0x00000005040472a5 */ /* 0x000fc8000f8e003f */
[----:B------:R-:W1:Y:S01]  /*0a70*/  LDC R0, c[0x0][0x14] ;  /* 0x00000500ff007b82 */ /* 0x000e620000000800 */
[----:B--2---:R-:W-:-:S04]  /*0a80*/  @P1 IMAD.WIDE.U32 R16, R6, R17, R8 ;  /* 0x0000001106101225 */ /* 0x004fc800078e0008 */
[----:B------:R-:W-:Y:S02]  /*0a90*/  @P1 IMAD.IADD R17, R17, 0x1, R7 ;  /* 0x0000000111111824 */ /* 0x000fe400078e0207 */
[----:B------:R-:W-:Y:S02]  /*0aa0*/  IMAD.MOV.U32 R7, RZ, RZ, RZ ;  /* 0x000000ffff077224 */ /* 0x000fe400078e00ff */
[----:B0-----:R-:W-:-:S04]  /*0ab0*/  @!P1 IMAD.WIDE.U32 R8, R3, R15, R6 ;  /* 0x0000000f03089225 */ /* 0x001fc800078e0006 */
[----:B------:R-:W-:Y:S02]  /*0ac0*/  @!P1 IMAD.MOV.U32 R16, RZ, RZ, R8 ;  /* 0x000000ffff109224 */ /* 0x000fe400078e0008 */
[----:B-1----:R-:W-:-:S04]  /*0ad0*/  IMAD.WIDE.U32 R10, R0, UR4, RZ ;  /* 0x00000004000a7c25 */ /* 0x002fc8000f8e00ff */
[----:B------:R-:W-:Y:S01]  /*0ae0*/  IMAD R3, R0, UR5, RZ ;  /* 0x0000000500037c24 */ /* 0x000fe2000f8e02ff */
[----:B------:R0:W-:Y:S01]  /*0af0*/  STL.64 [R1], R10 ;  /* 0x0000000a01007387 */ /* 0x0001e20000100a00 */
[----:B------:R-:W-:Y:S02]  /*0b00*/  @!P1 IMAD.MOV.U32 R17, RZ, RZ, R9 ;  /* 0x000000ffff119224 */ /* 0x000fe400078e0009 */
[----:B------:R-:W-:Y:S01]  /*0b10*/  IMAD.IADD R0, R11, 0x1, R3 ;  /* 0x000000010b007824 */ /* 0x000fe200078e0203 */
[----:B------:R-:W-:Y:S06]  /*0b20*/  @P0 BRA `(.L_x_9) ;  /* 0x0000000000200947 */ /* 0x000fec0003800000 */
[----:B------:R-:W-:Y:S01]  /*0b30*/  UISETP.GE.U32.AND UP0, UPT, UR40, 0x5, UPT ;  /* 0x000000052800788c */ /* 0x000fe2000bf06070 */
[----:B------:R-:W-:Y:S01]  /*0b40*/  IADD3 R16, P0, R16, R10, RZ ;  /* 0x0000000a10107210 */ /* 0x000fe20007f1e0ff */
[----:B------:R-:W-:Y:S01]  /*0b50*/  UIMAD.WIDE.U32 UR4, UR40, -0x33333333, URZ ;  /* 0xcccccccd280478a5 */ /* 0x000fe2000f8e003f */
[----:B------:R-:W-:-:S03]  /*0b60*/  UMOV UR39, URZ ;  /* 0x0000003f00277c82 */ /* 0x000fc60008000000 */
[----:B------:R-:W-:Y:S01]  /*0b70*/  USHF.R.U32.HI UR4, URZ, 0x2, UR5 ;  /* 0x000000023f047899 */ /* 0x000fe20008011605 */
[----:B------:R-:W-:-:S03]  /*0b80*/  IMAD.X R17, R0, 0x1, R17, P0 ;  /* 0x0000000100117824 */ /* 0x000fc600000e0611 */
[----:B------:R-:W-:Y:S02]  /*0b90*/  UIMAD UR38, UR4, -0x5, UR40 ;  /* 0xfffffffb042678a4 */ /* 0x000fe4000f8e0228 */
[----:B------:R-:W-:-:S12]  /*0ba0*/  @UP0 ULOP3.LUT UR39, UR4, 0x1, URZ, 0xc0, !UPT ;  /* 0x0000000104270892 */ /* 0x000fd8000f8ec03f */
.L_x_9:
[----:B------:R-:W-:Y:S01]  /*0bb0*/  ISETP.GE.U32.AND P0, PT, R16, UR8, PT ;  /* 0x0000000810007c0c */ /* 0x000fe2000bf06070 */
[----:B------:R-:W-:Y:S01]  /*0bc0*/  IMAD.MOV.U32 R22, RZ, RZ, -0x1 ;  /* 0xffffffffff167424 */ /* 0x000fe200078e00ff */
[----:B------:R-:W-:Y:S01]  /*0bd0*/  PRMT R3, RZ, 0x7610, R3 ;  /* 0x00007610ff037816 */ /* 0x000fe20000000003 */
[----:B------:R-:W-:Y:S01]  /*0be0*/  IMAD.MOV.U32 R19, RZ, RZ, -0x1 ;  /* 0xffffffffff137424 */ /* 0x000fe200078e00ff */
[----:B------:R-:W-:Y:S01]  /*0bf0*/  ISETP.GE.U32.AND.EX P0, PT, R17, UR9, PT, P0 ;  /* 0x0000000911007c0c */ /* 0x000fe2000bf06100 */
[----:B------:R-:W-:-:S12]  /*0c00*/  IMAD.MOV.U32 R18, RZ, RZ, -0x1 ;  /* 0xffffffffff127424 */ /* 0x000fd800078e00ff */
[----:B------:R-:W-:Y:S05]  /*0c10*/  @P0 BRA `(.L_x_10) ;  /* 0x0000000400580947 */ /* 0x000fea0003800000 */
[----:B------:R-:W1:Y:S01]  /*0c20*/  LDC.64 R20, c[0x0][0x628] ;  /* 0x00018a00ff147b82 */ /* 0x000e620000000a00 */
[----:B------:R-:W-:Y:S02]  /*0c30*/  IMAD.MOV.U32 R8, RZ, RZ, R16 ;  /* 0x000000ffff087224 */ /* 0x000fe400078e0010 */
[----:B------:R-:W-:-:S05]  /*0c40*/  IMAD.MOV.U32 R9, RZ, RZ, R17 ;  /* 0x000000ffff097224 */ /* 0x000fca00078e0011 */
[----:B------:R-:W2:Y:S08]  /*0c50*/  LDC R18, c[0x0][0x630] ;  /* 0x00018c00ff127b82 */ /* 0x000eb00000000800 */
[----:B------:R-:W3:Y:S01]  /*0c60*/  LDC.64 R24, c[0x0][0x620] ;  /* 0x00018800ff187b82 */ /* 0x000ee20000000a00 */
[----:B-1----:R-:W-:-:S04]  /*0c70*/  ISETP.NE.U32.AND P0, PT, R20, RZ, PT ;  /* 0x000000ff1400720c */ /* 0x002fc80003f05070 */
[----:B------:R-:W-:-:S13]  /*0c80*/  ISETP.NE.AND.EX P0, PT, R21, RZ, PT, P0 ;  /* 0x000000ff1500720c */ /* 0x000fda0003f05300 */
[----:B--23--:R-:W-:Y:S05]  /*0c90*/  @!P0 BRA `(.L_x_11) ;  /* 0x0000000000288947 */ /* 0x00cfea0003800000 */
[----:B------:R-:W1:Y:S02]  /*0ca0*/  LDC R3, c[0x0][0x634] ;  /* 0x00018d00ff037b82 */ /* 0x000e640000000800 */
[----:B-1----:R-:W-:-:S05]  /*0cb0*/  IADD3 R3, P0, R16, R3, RZ ;  /* 0x0000000310037210 */ /* 0x002fca0007f1e0ff */
[----:B------:R-:W-:-:S04]  /*0cc0*/  IMAD.X R19, RZ, RZ, R17, P0 ;  /* 0x000000ffff137224 */ /* 0x000fc800000e0611 */
[----:B------:R-:W-:-:S04]  /*0cd0*/  IMAD.WIDE.U32 R8, R19, R20, RZ ;  /* 0x0000001413087225 */ /* 0x000fc800078e00ff */
[----:B0-----:R-:W-:-:S04]  /*0ce0*/  IMAD.WIDE.U32 R10, P0, R3, R21, R8 ;  /* 0x00000015030a7225 */ /* 0x001fc80007800008 */
[----:B------:R-:W-:-:S04]  /*0cf0*/  IMAD.WIDE.U32 R8, R3, R20, RZ ;  /* 0x0000001403087225 */ /* 0x000fc800078e00ff */
[----:B------:R-:W-:Y:S01]  /*0d00*/  IMAD.X R13, RZ, RZ, RZ, P0 ;  /* 0x000000ffff0d7224 */ /* 0x000fe200000e06ff */
[----:B------:R-:W-:Y:S01]  /*0d10*/  IADD3 RZ, P0, R9, R10, RZ ;  /* 0x0000000a09ff7210 */ /* 0x000fe20007f1e0ff */
[----:B------:R-:W-:-:S04]  /*0d20*/  IMAD.MOV.U32 R12, RZ, RZ, R11 ;  /* 0x000000ffff0c7224 */ /* 0x000fc800078e000b */
[----:B------:R-:W-:-:S08]  /*0d30*/  IMAD.WIDE.U32.X R8, R19, R21, R12, P0 ;  /* 0x0000001513087225 */ /* 0x000fd000000e040c */
.L_x_11:
[-CC-:B------:R-:W-:Y:S01]  /*0d40*/  SHF.R.U64 R30, R8, R18.reuse, R9.reuse ;  /* 0x00000012081e7219 */ /* 0x180fe20000001209 */
[----:B------:R-:W1:Y:S01]  /*0d50*/  LDC R12, c[0x0][0x618] ;  /* 0x00018600ff0c7b82 */ /* 0x000e620000000800 */
[----:B------:R-:W-:Y:S01]  /*0d60*/  SHF.R.U32.HI R7, RZ, R18, R9 ;  /* 0x00000012ff077219 */ /* 0x000fe20000011609 */
[----:B------:R-:W-:Y:S01]  /*0d70*/  ULDC UR4, c[0x0][0x150] ;  /* 0x0000540000047ab9 */ /* 0x000fe20000000800 */
[----:B0-----:R-:W-:Y:S02]  /*0d80*/  IADD3 R11, P0, RZ, -R30, RZ ;  /* 0x8000001eff0b7210 */ /* 0x001fe40007f1e0ff */
[----:B------:R-:W-:-:S03]  /*0d90*/  I2FP.F32.U32 R3, R6 ;  /* 0x0000000600037245 */ /* 0x000fc60000201000 */
[----:B------:R-:W0:Y:S01]  /*0da0*/  LDC.64 R26, c[0x0][0x640] ;  /* 0x00019000ff1a7b82 */ /* 0x000e220000000a00 */
[----:B------:R-:W-:Y:S02]  /*0db0*/  IMAD.X R13, RZ, RZ, ~R7, P0 ;  /* 0x000000ffff0d7224 */ /* 0x000fe400000e0e07 */
[----:B------:R-:W-:Y:S01]  /*0dc0*/  FMUL R3, R3, UR4 ;  /* 0x0000000403037c20 */ /* 0x000fe20008400000 */
[----:B------:R-:W-:Y:S01]  /*0dd0*/  IMAD.WIDE.U32 R8, R11, R24, R16 ;  /* 0x000000180b087225 */ /* 0x000fe200078e0010 */
[----:B------:R-:W-:-:S03]  /*0de0*/  ULDC UR4, c[0x0][0x154] ;  /* 0x0000550000047ab9 */ /* 0x000fc60000000800 */
[----:B------:R-:W-:Y:S01]  /*0df0*/  IMAD R10, R13, R24, RZ ;  /* 0x000000180d0a7224 */ /* 0x000fe200078e02ff */
[----:B------:R-:W2:Y:S01]  /*0e00*/  LDC R7, c[0x0][0x144] ;  /* 0x00005100ff077b82 */ /* 0x000ea20000000800 */
[----:B------:R-:W3:Y:S02]  /*0e10*/  F2I.U32.TRUNC.NTZ R3, R3 ;  /* 0x0000000300037305 */ /* 0x000ee4000020f000 */
[----:B------:R-:W-:-:S04]  /*0e20*/  IMAD R11, R11, R25, R10 ;  /* 0x000000190b0b7224 */ /* 0x000fc800078e020a */
[----:B------:R-:W-:Y:S01]  /*0e30*/  IMAD.IADD R9, R9, 0x1, R11 ;  /* 0x0000000109097824 */ /* 0x000fe200078e020b */
[----:B------:R-:W4:Y:S01]  /*0e40*/  LDC R18, c[0x0][0x608] ;  /* 0x00018200ff127b82 */ /* 0x000f220000000800 */
[----:B------:R-:W-:-:S03]  /*0e50*/  IMAD.MOV.U32 R11, RZ, RZ, -0x1 ;  /* 0xffffffffff0b7424 */ /* 0x000fc600078e00ff */
[-C--:B-1----:R-:W-:Y:S02]  /*0e60*/  SHF.R.U64 R22, R8, R12.reuse, R9 ;  /* 0x0000000c08167219 */ /* 0x082fe40000001209 */
[----:B------:R-:W-:Y:S02]  /*0e70*/  I2FP.F32.U32 R8, R15 ;  /* 0x0000000f00087245 */ /* 0x000fe40000201000 */
[----:B------:R-:W1:Y:S01]  /*0e80*/  LDC R24, c[0x0][0x658] ;  /* 0x00019600ff187b82 */ /* 0x000e620000000800 */
[----:B0-----:R-:W-:Y:S01]  /*0e90*/  ISETP.NE.U32.AND P0, PT, R26, RZ, PT ;  /* 0x000000ff1a00720c */ /* 0x001fe20003f05070 */
[----:B---3--:R-:W-:Y:S01]  /*0ea0*/  IMAD.MOV R10, RZ, RZ, -R3 ;  /* 0x000000ffff0a7224 */ /* 0x008fe200078e0a03 */
[----:B------:R-:W-:Y:S01]  /*0eb0*/  SHF.R.U32.HI R9, RZ, R12, R9 ;  /* 0x0000000cff097219 */ /* 0x000fe20000011609 */
[----:B------:R-:W-:Y:S01]  /*0ec0*/  FMUL R8, R8, UR4 ;  /* 0x0000000408087c20 */ /* 0x000fe20008400000 */
[----:B------:R-:W-:-:S03]  /*0ed0*/  ISETP.NE.AND.EX P0, PT, R27, RZ, PT, P0 ;  /* 0x000000ff1b00720c */ /* 0x000fc60003f05300 */
[----:B------:R-:W0:Y:S01]  /*0ee0*/  LDC R20, c[0x0][0x148] ;  /* 0x00005200ff147b82 */ /* 0x000e220000000800 */
[----:B--2---:R-:W-:-:S07]  /*0ef0*/  IMAD R3, R7, R10, R6 ;  /* 0x0000000a07037224 */ /* 0x004fce00078e0206 */
[----:B------:R-:W2:Y:S01]  /*0f00*/  LDC R21, c[0x0][0x600] ;  /* 0x00018000ff157b82 */ /* 0x000ea20000000800 */
[-CC-:B----4-:R-:W-:Y:S02]  /*0f10*/  SHF.R.U64 R32, R22, R18.reuse, R9.reuse ;  /* 0x0000001216207219 */ /* 0x190fe40000001209 */
[----:B------:R-:W-:Y:S01]  /*0f20*/  SHF.R.U32.HI R7, RZ, R18, R9 ;  /* 0x00000012ff077219 */ /* 0x000fe20000011609 */
[----:B------:R-:W-:Y:S01]  /*0f30*/  IMAD.MOV.U32 R9, RZ, RZ, 0x1 ;  /* 0x00000001ff097424 */ /* 0x000fe200078e00ff */
[----:B------:R3:W4:Y:S03]  /*0f40*/  F2I.U32.TRUNC.NTZ R18, R8 ;  /* 0x0000000800127305 */ /* 0x000726000020f000 */
[----:B------:R-:W0:Y:S01]  /*0f50*/  LDC R25, c[0x0][0x648] ;  /* 0x00019200ff197b82 */ /* 0x000e220000000800 */
[-C--:B-1----:R-:W-:Y:S02]  /*0f60*/  SHF.L.U32 R6, R11, R24.reuse, RZ ;  /* 0x000000180b067219 */ /* 0x082fe400000006ff */
[----:B------:R-:W-:-:S02]  /*0f70*/  SHF.R.U64 R34, R32, R24, R7 ;  /* 0x0000001820227219 */ /* 0x000fc40000001207 */
[----:B------:R-:W-:Y:S02]  /*0f80*/  LOP3.LUT R13, RZ, R6, RZ, 0x33, !PT ;  /* 0x00000006ff0d7212 */ /* 0x000fe400078e33ff */
[-C--:B------:R-:W-:Y:S01]  /*0f90*/  SHF.R.U32.HI R7, RZ, R24.reuse, R7 ;  /* 0x00000018ff077219 */ /* 0x080fe20000011607 */
[----:B------:R-:W1:Y:S01]  /*0fa0*/  LDC R29, c[0x0][0x638] ;  /* 0x00018e00ff1d7b82 */ /* 0x000e620000000800 */
[----:B------:R-:W-:Y:S01]  /*0fb0*/  SHF.L.U32 R12, R9, R24, RZ ;  /* 0x00000018090c7219 */ /* 0x000fe200000006ff */
[----:B------:R-:W-:-:S06]  /*0fc0*/  IMAD.MOV.U32 R6, RZ, RZ, R34 ;  /* 0x000000ffff067224 */ /* 0x000fcc00078e0022 */
[----:B------:R-:W0:Y:S01]  /*0fd0*/  LDC R28, c[0x0][0x610] ;  /* 0x00018400ff1c7b82 */ /* 0x000e220000000800 */
[----:B---34-:R-:W-:Y:S05]  /*0fe0*/  @!P0 BRA `(.L_x_12) ;  /* 0x0000000000288947 */ /* 0x018fea0003800000 */
[----:B------:R-:W3:Y:S02]  /*0ff0*/  LDC R11, c[0x0][0x64c] ;  /* 0x00019300ff0b7b82 */ /* 0x000ee40000000800 */
[----:B---3--:R-:W-:-:S05]  /*1000*/  IADD3 R11, P0, R34, R11, RZ ;  /* 0x0000000b220b7210 */ /* 0x008fca0007f1e0ff */
[----:B------:R-:W-:-:S04]  /*1010*/  IMAD.X R19, RZ, RZ, R7, P0 ;  /* 0x000000ffff137224 */ /* 0x000fc800000e0607 */
[----:B------:R-:W-:-:S04]  /*1020*/  IMAD.WIDE.U32 R6, R19, R26, RZ ;  /* 0x0000001a13067225 */ /* 0x000fc800078e00ff */
[----:B------:R-:W-:-:S04]  /*1030*/  IMAD.WIDE.U32 R8, P0, R11, R27, R6 ;  /* 0x0000001b0b087225 */ /* 0x000fc80007800006 */
[----:B------:R-:W-:-:S04]  /*1040*/  IMAD.WIDE.U32 R6, R11, R26, RZ ;  /* 0x0000001a0b067225 */ /* 0x000fc800078e00ff */
[----:B------:R-:W-:Y:S01]  /*1050*/  IMAD.X R11, RZ, RZ, RZ, P0 ;  /* 0x000000ffff0b7224 */ /* 0x000fe200000e06ff */
[----:B------:R-:W-:Y:S01]  /*1060*/  IADD3 RZ, P0, R7, R8, RZ ;  /* 0x0000000807ff7210 */ /* 0x000fe20007f1e0ff */
[----:B------:R-:W-:-:S04]  /*1070*/  IMAD.MOV.U32 R10, RZ, RZ, R9 ;  /* 0x000000ffff0a7224 */ /* 0x000fc800078e0009 */
[----:B------:R-:W-:-:S08]  /*1080*/  IMAD.WIDE.U32.X R6, R19, R27, R10, P0 ;  /* 0x0000001b13067225 */ /* 0x000fd000000e040a */
.L_x_12:
[----:B0-----:R-:W-:Y:S01]  /*1090*/  SHF.R.U64 R6, R6, R25, R7 ;  /* 0x0000001906067219 */ /* 0x001fe20000001207 */
[----:B--2---:R-:W-:Y:S01]  /*10a0*/  VIADD R7, R21, 0xffffffff ;  /* 0xffffffff15077836 */ /* 0x004fe20000000000 */
[----:B------:R-:W-:Y:S01]  /*10b0*/  LOP3.LUT R13, R32, R13, RZ, 0xc0, !PT ;  /* 0x0000000d200d7212 */ /* 0x000fe200078ec0ff */
[----:B------:R-:W-:Y:S02]  /*10c0*/  IMAD.MOV R18, RZ, RZ, -R18 ;  /* 0x000000ffff127224 */ /* 0x000fe400078e0a12 */
[----:B------:R-:W-:Y:S01]  /*10d0*/  IMAD.MOV R8, RZ, RZ, -R6 ;  /* 0x000000ffff087224 */ /* 0x000fe200078e0a06 */
[----:B------:R-:W-:Y:S01]  /*10e0*/  LOP3.LUT R7, R22, R7, RZ, 0xc0, !PT ;  /* 0x0000000716077212 */ /* 0x000fe200078ec0ff */
[----:B------:R-:W-:Y:S02]  /*10f0*/  IMAD R12, R12, R6, R13 ;  /* 0x000000060c0c7224 */ /* 0x000fe400078e020d */
[----:B------:R-:W-:Y:S02]  /*1100*/  @P1 IMAD R3, R20, R18, R15 ;  /* 0x0000001214031224 */ /* 0x000fe400078e020f */
[----:B-1----:R-:W-:-:S02]  /*1110*/  IMAD R6, R8, R29, R34 ;  /* 0x0000001d08067224 */ /* 0x002fc400078e0222 */
[----:B------:R-:W-:Y:S02]  /*1120*/  IMAD R22, R12, R28, R3 ;  /* 0x0000001c0c167224 */ /* 0x000fe400078e0203 */
[----:B------:R-:W-:Y:S02]  /*1130*/  IMAD R7, R6, R21, R7 ;  /* 0x0000001506077224 */ /* 0x000fe400078e0207 */
[----:B------:R-:W-:Y:S02]  /*1140*/  IMAD.MOV.U32 R3, RZ, RZ, 0x1 ;  /* 0x00000001ff037424 */ /* 0x000fe400078e00ff */
[----:B------:R-:W-:Y:S01]  /*1150*/  IMAD.MOV.U32 R18, RZ, RZ, R30 ;  /* 0x000000ffff127224 */ /* 0x000fe200078e001e */
[----:B------:R-:W-:Y:S02]  /*1160*/  SEL R19, R7, R22, !P1 ;  /* 0x0000001607137207 */ /* 0x000fe40004800000 */
[----:B------:R-:W-:-:S07]  /*1170*/  SEL R22, R22, R7, !P1 ;  /* 0x0000000716167207 */ /* 0x000fce0004800000 */
.L_x_10:
[----:B------:R-:W-:Y:S05]  /*1180*/  @!P2 BRA `(.L_x_13) ;  /* 0x00000048001ca947 */ /* 0x000fea0003800000 */
[----:B------:R-:W-:-:S13]  /*1190*/  ISETP.GT.U32.AND P0, PT, R31, 0x1, PT ;  /* 0x000000011f00780c */ /* 0x000fda0003f04070 */
[----:B------:R-:W-:Y:S05]  /*11a0*/  @P0 EXIT ;  /* 0x000000000000094d */ /* 0x000fea0003800000 */
.L_x_14:
[----:B------:R-:W-:-:S08]  /*11b0*/  NOP ;  /* 0x0000000000007918 */ /* 0x000fd00000000000 */
[----:B------:R-:W1:Y:S02]  /*11c0*/  USETMAXREG.TRY_ALLOC.CTAPOOL UP0, 0xe8 ;  /* 0x000000e8000079c8 */ /* 0x000e640008000600 */
[----:B-1----:R-:W-:-:S13]  /*11d0*/  PLOP3.LUT P0, PT, PT, PT, UP0, 0x80, 0x0 ;  /* 0x000000000000781c */ /* 0x002fda0003f0f008 */
[----:B------:R-:W-:Y:S05]  /*11e0*/  @!P0 BRA `(.L_x_14) ;  /* 0xfffffffc00f08947 */ /* 0x000fea000383ffff */
[----:B------:R-:W-:-:S13]  /*11f0*/  LOP3.LUT P0, RZ, R3, 0xff, RZ, 0xc0, !PT ;  /* 0x000000ff03ff7812 */ /* 0x000fda000780c0ff */
[----:B------:R-:W-:Y:S05]  /*1200*/  @!P0 EXIT ;  /* 0x000000000000894d */ /* 0x000fea0003800000 */
[----:B------:R-:W2:Y:S01]  /*1210*/  LDL.64 R8, [R1] ;  /* 0x0000000001087983 */ /* 0x000ea20000100a00 */
[----:B------:R-:W-:Y:S01]  /*1220*/  SHF.R.S32.HI R3, RZ, 0x1f, R4 ;  /* 0x0000001fff037819 */ /* 0x000fe20000011404 */
[----:B------:R-:W1:Y:S01]  /*1230*/  S2UR UR4, SR_CgaCtaId ;  /* 0x00000000000479c3 */ /* 0x000e620000008800 */
[----:B------:R-:W-:Y:S02]  /*1240*/  UISETP.LT.AND UP0, UPT, UR40, 0x1, UPT ;  /* 0x000000012800788c */ /* 0x000fe4000bf01270 */
[CC--:B------:R-:W-:Y:S01]  /*1250*/  LEA.HI R5, R3.reuse, R4.reuse, RZ, 0x2 ;  /* 0x0000000403057211 */ /* 0x0c0fe200078f10ff */
[----:B------:R-:W-:Y:S01]  /*1260*/  UIADD3 UR5, UR43, -0x1, URZ ;  /* 0xffffffff2b057890 */ /* 0x000fe2000fffe03f */
[----:B------:R-:W-:Y:S01]  /*1270*/  LEA.HI R3, R3, R4, RZ, 0x5 ;  /* 0x0000000403037211 */ /* 0x000fe200078f28ff */
[----:B------:R-:W-:Y:S01]  /*1280*/  USEL UR42, UR40, 0x1, UP0 ;  /* 0x00000001282a7887 */ /* 0x000fe20008000000 */
[--C-:B------:R-:W-:Y:S01]  /*1290*/  SHF.R.S32.HI R90, RZ, 0x2, R5.reuse ;  /* 0x00000002ff5a7819 */ /* 0x100fe20000011405 */
[----:B------:R-:W3:Y:S01]  /*12a0*/  LDC R94, c[0x0][0x658] ;  /* 0x00019600ff5e7b82 */ /* 0x000ee20000000800 */
[----:B------:R-:W-:Y:S01]  /*12b0*/  SHF.R.S32.HI R7, RZ, 0x1f, R5 ;  /* 0x0000001fff077819 */ /* 0x000fe20000011405 */
[----:B------:R-:W-:Y:S01]  /*12c0*/  UMOV UR41, 0x400 ;  /* 0x0000040000297882 */ /* 0x000fe20000000000 */
[----:B------:R-:W-:Y:S01]  /*12d0*/  SHF.R.S32.HI R3, RZ, 0x5, R3 ;  /* 0x00000005ff037819 */ /* 0x000fe20000011403 */
[----:B------:R-:W-:Y:S01]  /*12e0*/  UISETP.NE.AND UP0, UPT, UR5, URZ, UPT ;  /* 0x0000003f0500728c */ /* 0x000fe2000bf05270 */
[----:B------:R-:W-:Y:S01]  /*12f0*/  LEA.HI R7, R7, R90, RZ, 0x3 ;  /* 0x0000005a07077211 */ /* 0x000fe200078f18ff */
[----:B------:R-:W-:Y:S01]  /*1300*/  ULDC UR6, c[0x0][0x284] ;  /* 0x0000a10000067ab9 */ /* 0x000fe20000000800 */
[----:B------:R-:W-:Y:S01]  /*1310*/  LOP3.LUT R5, R5, 0xfffffffc, RZ, 0xc0, !PT ;  /* 0xfffffffc05057812 */ /* 0x000fe200078ec0ff */
[----:B------:R-:W4:Y:S01]  /*1320*/  LDC R6, c[0x0][0x288] ;  /* 0x0000a200ff067b82 */ /* 0x000f220000000800 */
[----:B------:R-:W-:Y:S01]  /*1330*/  LOP3.LUT R7, R7, 0xfffffff8, RZ, 0xc0, !PT ;  /* 0xfffffff807077812 */ /* 0x000fe200078ec0ff */
[----:B------:R-:W-:-:S02]  /*1340*/  USHF.L.U32 UR45, UR40, 0x1, URZ ;  /* 0x00000001282d7899 */ /* 0x000fc4000800063f */
[----:B------:R-:W-:Y:S01]  /*1350*/  IMAD.IADD R5, R4, 0x1, -R5 ;  /* 0x0000000104057824 */ /* 0x000fe200078e0a05 */
[----:B------:R-:W-:Y:S01]  /*1360*/  UIADD3 UR42, -UR42, UR40, URZ ;  /* 0x000000282a2a7290 */ /* 0x000fe2000fffe13f */
[----:B------:R-:W-:Y:S02]  /*1370*/  IMAD.IADD R90, R90, 0x1, -R7 ;  /* 0x000000015a5a7824 */ /* 0x000fe400078e0a07 */
[----:B------:R-:W0:Y:S01]  /*1380*/  LDC R97, c[0x0][0x600] ;  /* 0x00018000ff617b82 */ /* 0x000e220000000800 */
[----:B-1----:R-:W-:Y:S01]  /*1390*/  ULEA UR41, UR4, UR41, 0x18 ;  /* 0x0000002904297291 */ /* 0x002fe2000f8ec03f */
[--C-:B------:R-:W-:Y:S01]  /*13a0*/  IMAD R99, R3, -0x10, -R90.reuse ;  /* 0xfffffff003637824 */ /* 0x100fe200078e0a5a */
[--C-:B------:R-:W-:Y:S01]  /*13b0*/  SHF.R.S32.HI R91, RZ, 0x1f, R90.reuse ;  /* 0x0000001fff5b7819 */ /* 0x100fe2000001145a */
[----:B------:R-:W-:Y:S01]  /*13c0*/  USHF.L.U32 UR4, UR5, 0x3, URZ ;  /* 0x0000000305047899 */ /* 0x000fe2000800063f */
[----:B------:R-:W-:Y:S01]  /*13d0*/  IMAD.MOV.U32 R7, RZ, RZ, 0x1 ;  /* 0x00000001ff077424 */ /* 0x000fe200078e00ff */
[----:B------:R-:W-:Y:S01]  /*13e0*/  USEL UR5, URZ, 0x1, UP0 ;  /* 0x000000013f057887 */ /* 0x000fe20008000000 */
[----:B------:R-:W-:Y:S01]  /*13f0*/  IMAD.SHL.U32 R92, R5, 0x2, RZ ;  /* 0x00000002055c7824 */ /* 0x000fe200078e00ff */
[----:B------:R-:W-:Y:S01]  /*1400*/  UIADD3 UR46, UR41, 0x60, URZ ;  /* 0x00000060292e7890 */ /* 0x000fe2000fffe03f */
[----:B------:R-:W-:Y:S01]  /*1410*/  IMAD.WIDE R90, R3, 0x10, R90 ;  /* 0x00000010035a7825 */ /* 0x000fe200078e025a */
[----:B------:R-:W-:-:S02]  /*1420*/  ULOP3.LUT UR4, UR4, 0x8, URZ, 0xc0, !UPT ;  /* 0x0000000804047892 */ /* 0x000fc4000f8ec03f */
[----:B------:R-:W-:Y:S01]  /*1430*/  SHF.R.S32.HI R93, RZ, 0x1f, R92 ;  /* 0x0000001fff5d7819 */ /* 0x000fe2000001145c */
[----:B------:R-:W-:Y:S01]  /*1440*/  IMAD.MOV.U32 R3, RZ, RZ, -0x1 ;  /* 0xffffffffff037424 */ /* 0x000fe200078e00ff */
[----:B------:R-:W-:Y:S01]  /*1450*/  ULEA UR43, UR43, UR46, 0x3 ;  /* 0x0000002e2b2b7291 */ /* 0x000fe2000f8e183f */
[----:B------:R-:W-:Y:S01]  /*1460*/  IMAD.U32 R101, RZ, RZ, UR5 ;  /* 0x00000005ff657e24 */ /* 0x000fe2000f8e00ff */
[----:B------:R-:W-:Y:S01]  /*1470*/  ULOP3.LUT UR47, UR4, 0x8, URZ, 0x3c, !UPT ;  /* 0x00000008042f7892 */ /* 0x000fe2000f8e3c3f */
[----:B----4-:R-:W-:Y:S01]  /*1480*/  IMAD R95, R5, -0x2, R6 ;  /* 0xfffffffe055f7824 */ /* 0x010fe200078e0206 */
[-C--:B---3--:R-:W-:Y:S01]  /*1490*/  SHF.L.U32 R3, R3, R94.reuse, RZ ;  /* 0x0000005e03037219 */ /* 0x088fe200000006ff */
[----:B------:R-:W-:Y:S01]  /*14a0*/  VIADD R99, R99, UR6 ;  /* 0x0000000663637c36 */ /* 0x000fe20008000000 */
[----:B------:R-:W-:Y:S01]  /*14b0*/  SHF.L.U32 R94, R7, R94, RZ ;  /* 0x0000005e075e7219 */ /* 0x000fe200000006ff */
[----:B------:R-:W-:Y:S01]  /*14c0*/  ULOP3.LUT UR44, UR4, 0x18, URZ, 0x3c, !UPT ;  /* 0x00000018042c7892 */ /* 0x000fe2000f8e3c3f */
[----:B------:R-:W-:Y:S01]  /*14d0*/  LOP3.LUT R98, RZ, R3, RZ, 0x33, !PT ;  /* 0x00000003ff627212 */ /* 0x000fe200078e33ff */
[----:B0-----:R-:W-:Y:S01]  /*14e0*/  VIADD R97, R97, 0xffffffff ;  /* 0xffffffff61617836 */ /* 0x001fe20000000000 */
[----:B--2---:R-:W-:-:S09]  /*14f0*/  SHF.L.U64.HI R96, R8, 0x1, R0 ;  /* 0x0000000108607819 */ /* 0x004fd20000010200 */
.L_x_166:
[----:B------:R-:W-:-:S04]  /*1500*/  SHF.L.U32 R0, R101, 0x1f, RZ ;  /* 0x0000001f65007819 */ /* 0x000fc800000006ff */
[----:B------:R-:W0:Y:S02]  /*1510*/  SYNCS.PHASECHK.TRANS64.TRYWAIT P0, [UR43+-0x8], R0 ;  /* 0xfffff800ff0075a7 */ /* 0x000e24000800016b */
[----:B01--4-:R-:W-:Y:S05]  /*1520*/  @!P0 BRA `(.L_x_15) ;  /* 0x0000005400408947 */ /* 0x013fea0003800000 */
.L_x_189:
[----:B------:R-:W-:Y:S02]  /*1530*/  ULDC UR4, c[0x0][0x28c] ;  /* 0x0000a30000047ab9 */ /* 0x000fe40000000800 */
[----:B------:R-:W-:-:S13]  /*1540*/  ISETP.LT.AND P0, PT, RZ, UR4, PT ;  /* 0x00000004ff007c0c */ /* 0x000fda000bf01270 */
[----:B------:R-:W-:Y:S05]  /*1550*/  @P0 BRA `(.L_x_16) ;  /* 0x0000000000400947 */ /* 0x000fea0003800000 */
[----:B0-----:R-:W-:Y:S01]  /*1560*/  MOV R0, 0x0 ;  /* 0x0000000000007802 */ /* 0x001fe20000000f00 */
[----:B------:R-:W-:Y:S01]  /*1570*/  ULDC.64 UR4, c[0x4][0x68] ;  /* 0x01001a0000047ab9 */ /* 0x000fe20000000a00 */
[----:B------:R-:W-:Y:S01]  /*1580*/  ULDC.64 UR6, c[0x4][0x8] ;  /* 0x0100020000067ab9 */ /* 0x000fe20000000a00 */
[----:B------:R-:W-:Y:S01]  /*1590*/  IMAD.U32 R4, RZ, RZ, UR4 ;  /* 0x00000004ff047e24 */ /* 0x000fe2000f8e00ff */
[----:B------:R0:W1:Y:S01]  /*15a0*/  LDC.64 R14, c[0x4][R0] ;  /* 0x01000000000e7b82 */ /* 0x0000620000000a00 */
[----:B------:R-:W-:Y:S01]  /*15b0*/  IMAD.U32 R5, RZ, RZ, UR5 ;  /* 0x00000005ff057e24 */ /* 0x000fe2000f8e00ff */
[----:B------:R-:W-:Y:S01]  /*15c0*/  ULDC.64 UR4, c[0x4][0x70] ;  /* 0x01001c0000047ab9 */ /* 0x000fe20000000a00 */
[----:B------:R-:W-:Y:S02]  /*15d0*/  IMAD.U32 R10, RZ, RZ, UR6 ;  /* 0x00000006ff0a7e24 */ /* 0x000fe4000f8e00ff */
[----:B------:R-:W-:Y:S02]  /*15e0*/  IMAD.U32 R6, RZ, RZ, UR4 ;  /* 0x00000004ff067e24 */ /* 0x000fe4000f8e00ff */
[----:B------:R-:W-:-:S02]  /*15f0*/  IMAD.U32 R7, RZ, RZ, UR5 ;  /* 0x00000005ff077e24 */ /* 0x000fc4000f8e00ff */
[----:B------:R-:W-:Y:S02]  /*1600*/  IMAD.U32 R11, RZ, RZ, UR7 ;  /* 0x00000007ff0b7e24 */ /* 0x000fe4000f8e00ff */
[----:B------:R-:W-:Y:S02]  /*1610*/  IMAD.MOV.U32 R8, RZ, RZ, 0x1e1 ;  /* 0x000001e1ff087424 */ /* 0x000fe400078e00ff */
[----:B------:R-:W-:Y:S02]  /*1620*/  IMAD.MOV.U32 R12, RZ, RZ, 0x1 ;  /* 0x00000001ff0c7424 */ /* 0x000fe400078e00ff */
[----:B0-----:R-:W-:-:S07]  /*1630*/  IMAD.MOV.U32 R13, RZ, RZ, RZ ;  /* 0x000000ffff0d7224 */ /* 0x001fce00078e00ff */
[----:B------:R-:W-:-:S07]  /*1640*/  LEPC R20, `(.L_x_16) ;  /* 0x000000001014794e */ /* 0x000fce0000000000 */
[----:B-1---5:R-:W-:Y:S05]  /*1650*/  CALL.ABS.NOINC R14 ;  /* 0x000000000e007343 */ /* 0x022fea0003c00000 */
.L_x_16:
[----:B0-----:R-:W-:-:S04]  /*1660*/  LOP3.LUT R0, R23, 0x1, RZ, 0xfc, !PT ;  /* 0x0000000117007812 */ /* 0x001fc800078efcff */
[----:B------:R-:W-:-:S13]  /*1670*/  ISETP.NE.AND P0, PT, R0, 0x3, PT ;  /* 0x000000030000780c */ /* 0x000fda0003f05270 */
[----:B------:R-:W-:Y:S05]  /*1680*/  @!P0 BRA `(.L_x_17) ;  /* 0x0000000000048947 */ /* 0x000fea0003800000 */
[----:B------:R-:W-:Y:S01]  /*1690*/  BPT.TRAP 0x1 ;  /* 0x000000040000795c */ /* 0x000fe20000300000 */
.L_x_17:
[----:B------:R-:W-:Y:S02]  /*16a0*/  IMAD.U32 R3, RZ, RZ, UR38 ;  /* 0x00000026ff037e24 */ /* 0x000fe4000f8e00ff */
[----:B------:R-:W-:-:S03]  /*16b0*/  IMAD.U32 R0, RZ, RZ, UR39 ;  /* 0x00000027ff007e24 */ /* 0x000fc6000f8e00ff */
[----:B------:R-:W-:Y:S02]  /*16c0*/  LEA R3, R3, UR41, 0x3 ;  /* 0x0000002903037c11 */ /* 0x000fe4000f8e18ff */
[----:B------:R-:W-:-:S04]  /*16d0*/  SHF.L.U32 R0, R0, 0x1f, RZ ;  /* 0x0000001f00007819 */ /* 0x000fc800000006ff */
[----:B------:R0:W1:Y:S01]  /*16e0*/  SYNCS.PHASECHK.TRANS64.TRYWAIT P1, [R3+URZ], R0 ;  /* 0x00000000030075a7 */ /* 0x000062000802017f */
[----:B------:R-:W-:Y:S05]  /*16f0*/  @!P0 BRA `(.L_x_18) ;  /* 0x0000000000048947 */ /* 0x000fea0003800000 */
[----:B------:R-:W-:Y:S01]  /*1700*/  BPT.TRAP 0x1 ;  /* 0x000000040000795c */ /* 0x000fe20000300000 */
.L_x_18:
[----:B------:R-:W-:-:S05]  /*1710*/  IMAD.U32 R4, RZ, RZ, UR42 ;  /* 0x0000002aff047e24 */ /* 0x000fca000f8e00ff */
[----:B------:R-:W-:Y:S01]  /*1720*/  ISETP.GE.AND P2, PT, R4, 0x1, PT ;  /* 0x000000010400780c */ /* 0x000fe20003f46270 */
[----:B-1----:R-:W-:-:S12]  /*1730*/  @P1 BRA `(.L_x_19) ;  /* 0x0000000000081947 */ /* 0x002fd80003800000 */
[----:B------:R-:W1:Y:S02]  /*1740*/  SYNCS.PHASECHK.TRANS64.TRYWAIT P1, [R3+URZ], R0 ;  /* 0x00000000030075a7 */ /* 0x000e64000802017f */
[----:B-1----:R-:W-:Y:S05]  /*1750*/  @!P1 BRA `(.L_x_20) ;  /* 0x0000005000cc9947 */ /* 0x002fea0003800000 */
.L_x_19:
[----:B------:R-:W-:Y:S05]  /*1760*/  WARPSYNC.ALL ;  /* 0x0000000000007948 */ /* 0x000fea0003800000 */
[----:B------:R-:W-:Y:S01]  /*1770*/  UIADD3 UR4, UR41, 0x180, URZ ;  /* 0x0000018029047890 */ /* 0x000fe2000fffe03f */
[----:B------:R-:W-:Y:S01]  /*1780*/  WARPGROUP.ARRIVE ;  /* 0x00000000000079c5 */ /* 0x000fe20000000000 */
[----:B------:R-:W-:Y:S02]  /*1790*/  UIADD3 UR5, UR41, 0xa180, URZ ;  /* 0x0000a18029057890 */ /* 0x000fe4000fffe03f */
[----:B------:R-:W-:Y:S02]  /*17a0*/  USHF.R.U32.HI UR4, URZ, 0x4, UR4 ;  /* 0x000000043f047899 */ /* 0x000fe40008011604 */
[----:B------:R-:W-:-:S02]  /*17b0*/  USHF.R.U32.HI UR5, URZ, 0x4, UR5 ;  /* 0x000000043f057899 */ /* 0x000fc40008011605 */
[----:B------:R-:W-:Y:S02]  /*17c0*/  ULOP3.LUT UR4, UR4, 0x3fff, URZ, 0xc0, !UPT ;  /* 0x00003fff04047892 */ /* 0x000fe4000f8ec03f */
[----:B------:R-:W-:Y:S02]  /*17d0*/  ULOP3.LUT UR5, UR5, 0x3fff, URZ, 0xc0, !UPT ;  /* 0x00003fff05057892 */ /* 0x000fe4000f8ec03f */
[----:B------:R-:W-:Y:S02]  /*17e0*/  ULOP3.LUT UR8, UR4, 0x10000, URZ, 0xfc, !UPT ;  /* 0x0001000004087892 */ /* 0x000fe4000f8efc3f */
[----:B------:R-:W-:Y:S02]  /*17f0*/  ULOP3.LUT UR9, UR5, 0x10000, URZ, 0xfc, !UPT ;  /* 0x0001000005097892 */ /* 0x000fe4000f8efc3f */
[----:B------:R-:W-:Y:S02]  /*1800*/  ULEA UR10, UR38, UR8, 0x9 ;  /* 0x00000008260a7291 */ /* 0x000fe4000f8e483f */
[----:B------:R-:W-:Y:S01]  /*1810*/  ULEA UR11, UR38, UR9, 0xa ;  /* 0x00000009260b7291 */ /* 0x000fe2000f8e503f */
[----:B------:R-:W-:Y:S01]  /*1820*/  UMOV UR5, 0x40000040 ;  /* 0x4000004000057882 */ /* 0x000fe20000000000 */
[----:B------:R-:W-:-:S03]  /*1830*/  UMOV UR7, 0x40000040 ;  /* 0x4000004000077882 */ /* 0x000fc60000000000 */
[----:B------:R-:W-:Y:S02]  /*1840*/  UMOV UR4, UR10 ;  /* 0x0000000a00047c82 */ /* 0x000fe40008000000 */
[----:B------:R-:W-:Y:S02]  /*1850*/  UMOV UR6, UR11 ;  /* 0x0000000b00067c82 */ /* 0x000fe40008000000 */
[----:B------:R-:W-:Y:S01]  /*1860*/  IGMMA.64x128x32.S8.S8 R24, gdesc[UR4], RZ, !UPT, gsb0 ;  /* 0x03600000041879f1 */ /* 0x000fe2000c0410ff */
[----:B------:R-:W-:Y:S02]  /*1870*/  UIADD3 UR4, UR10, 0x2, URZ ;  /* 0x000000020a047890 */ /* 0x000fe4000fffe03f */
[----:B------:R-:W-:Y:S01]  /*1880*/  UIADD3 UR6, UR11, 0x2, URZ ;  /* 0x000000020b067890 */ /* 0x000fe2000fffe03f */
[----:B------:R-:W-:Y:S01]  /*1890*/  UMOV UR5, 0x40000040 ;  /* 0x4000004000057882 */ /* 0x000fe20000000000 */
[----:B------:R-:W-:Y:S01]  /*18a0*/  UMOV UR7, 0x40000040 ;  /* 0x4000004000077882 */ /* 0x000fe20000000000 */
[----:B------:R-:W-:-:S02]  /*18b0*/  WARPGROUP.DEPBAR.LE gsb0, 0x0 ;  /* 0x00008000000079c5 */ /* 0x000fc40000010000 */
[----:B------:R-:W-:-:S06]  /*18c0*/  WARPGROUP.ARRIVE ;  /* 0x00000000000079c5 */ /* 0x000fcc0000000000 */
[----:B------:R-:W-:Y:S01]  /*18d0*/  IGMMA.64x128x32.S8.S8 R24, gdesc[UR4], R24, gsb0 ;  /* 0x03600000041879f1 */ /* 0x000fe20008041018 */
[----:B------:R-:W-:Y:S02]  /*18e0*/  UIADD3 UR4, UR10, 0x4, URZ ;  /* 0x000000040a047890 */ /* 0x000fe4000fffe03f */
[----:B------:R-:W-:Y:S01]  /*18f0*/  UIADD3 UR6, UR11, 0x4, URZ ;  /* 0x000000040b067890 */ /* 0x000fe2000fffe03f */
[----:B------:R-:W-:Y:S01]  /*1900*/  UMOV UR5, 0x40000040 ;  /* 0x4000004000057882 */ /* 0x000fe20000000000 */
[----:B------:R-:W-:Y:S01]  /*1910*/  UMOV UR7, 0x40000040 ;  /* 0x4000004000077882 */ /* 0x000fe20000000000 */
[----:B------:R-:W-:Y:S02]  /*1920*/  WARPGROUP.DEPBAR.LE gsb0, 0x0 ;  /* 0x00008000000079c5 */ /* 0x000fe40000010000 */
        /* <DEDUP_REMOVED lines=8> */
[----:B------:R-:W-:Y:S03]  /*19b0*/  IGMMA.64x128x32.S8.S8 R24, gdesc[UR4], R24, gsb0 ;  /* 0x03600000041879f1 */ /* 0x000fe60008041018 */
[----:B------:R-:W-:Y:S02]  /*19c0*/  WARPGROUP.DEPBAR.LE gsb0, 0x0 ;  /* 0x00008000000079c5 */ /* 0x000fe40000010000 */
[----:B------:R-:W-:Y:S05]  /*19d0*/  @!P2 BRA `(.L_x_21) ;  /* 0x000000040010a947 */ /* 0x000fea0003800000 */
[----:B------:R-:W-:Y:S01]  /*19e0*/  UIADD3 UR4, UR38, 0x1, URZ ;  /* 0x0000000126047890 */ /* 0x000fe2000fffe03f */
[----:B01----:R-:W-:Y:S01]  /*19f0*/  IMAD.U32 R0, RZ, RZ, UR42 ;  /* 0x0000002aff007e24 */ /* 0x003fe2000f8e00ff */
[----:B------:R-:W-:Y:S02]  /*1a00*/  UMOV UR11, UR38 ;  /* 0x00000026000b7c82 */ /* 0x000fe40008000000 */
[----:B------:R-:W-:-:S04]  /*1a10*/  UISETP.NE.AND UP0, UPT, UR4, 0x5, UPT ;  /* 0x000000050400788c */ /* 0x000fc8000bf05270 */
[----:B------:R-:W-:Y:S02]  /*1a20*/  USEL UR5, URZ, 0x1, UP0 ;  /* 0x000000013f057887 */ /* 0x000fe40008000000 */
[----:B------:R-:W-:Y:S02]  /*1a30*/  USEL UR10, UR4, URZ, UP0 ;  /* 0x0000003f040a7287 */ /* 0x000fe40008000000 */
[----:B------:R-:W-:-:S06]  /*1a40*/  ULOP3.LUT UR5, UR39, UR5, URZ, 0x3c, !UPT ;  /* 0x0000000527057292 */ /* 0x000fcc000f8e3c3f */
[----:B------:R-:W-:-:S07]  /*1a50*/  IMAD.U32 R5, RZ, RZ, UR5 ;  /* 0x00000005ff057e24 */ /* 0x000fce000f8e00ff */
.L_x_28:
[----:B01----:R-:W-:Y:S05]  /*1a60*/  @!P0 BRA `(.L_x_22) ;  /* 0x0000000000048947 */ /* 0x003fea0003800000 */
[----:B------:R-:W-:Y:S01]  /*1a70*/  BPT.TRAP 0x1 ;  /* 0x000000040000795c */ /* 0x000fe20000300000 */
.L_x_22:
[----:B------:R-:W-:Y:S01]  /*1a80*/  ULEA UR4, UR10, UR41, 0x3 ;  /* 0x000000290a047291 */ /* 0x000fe2000f8e183f */
[----:B------:R-:W-:-:S08]  /*1a90*/  SHF.L.U32 R3, R5, 0x1f, RZ ;  /* 0x0000001f05037819 */ /* 0x000fd000000006ff */
[----:B------:R0:W1:Y:S01]  /*1aa0*/  SYNCS.PHASECHK.TRANS64.TRYWAIT P1, [UR4], R3 ;  /* 0x00000003ff0075a7 */ /* 0x0000620008020144 */
[----:B------:R-:W-:Y:S05]  /*1ab0*/  @!P0 BRA `(.L_x_23) ;  /* 0x0000000000048947 */ /* 0x000fea0003800000 */
[----:B------:R-:W-:Y:S01]  /*1ac0*/  BPT.TRAP 0x1 ;  /* 0x000000040000795c */ /* 0x000fe20000300000 */
.L_x_23:
[----:B-1----:R-:W-:Y:S05]  /*1ad0*/  @P1 BRA `(.L_x_24) ;  /* 0x0000000000081947 */ /* 0x002fea0003800000 */
[----:B------:R-:W1:Y:S02]  /*1ae0*/  SYNCS.PHASECHK.TRANS64.TRYWAIT P1, [UR4], R3 ;  /* 0x00000003ff0075a7 */ /* 0x000e640008020144 */
[----:B-1----:R-:W-:Y:S05]  /*1af0*/  @!P1 BRA `(.L_x_25) ;  /* 0x0000004c00f89947 */ /* 0x002fea0003800000 */
.L_x_24:
[----:B------:R-:W-:Y:S01]  /*1b00*/  ULEA UR12, UR10, UR8, 0x9 ;  /* 0x000000080a0c7291 */ /* 0x000fe2000f8e483f */
[----:B------:R-:W-:Y:S01]  /*1b10*/  WARPGROUP.ARRIVE ;  /* 0x00000000000079c5 */ /* 0x000fe20000000000 */
[----:B------:R-:W-:Y:S01]  /*1b20*/  ULEA UR13, UR10, UR9, 0xa ;  /* 0x000000090a0d7291 */ /* 0x000fe2000f8e503f */
[----:B------:R-:W-:Y:S01]  /*1b30*/  UMOV UR5, 0x40000040 ;  /* 0x4000004000057882 */ /* 0x000fe20000000000 */
[----:B------:R-:W-:-:S03]  /*1b40*/  UMOV UR7, 0x40000040 ;  /* 0x4000004000077882 */ /* 0x000fc60000000000 */
[----:B------:R-:W-:Y:S02]  /*1b50*/  UMOV UR4, UR12 ;  /* 0x0000000c00047c82 */ /* 0x000fe40008000000 */
[----:B------:R-:W-:Y:S02]  /*1b60*/  UMOV UR6, UR13 ;  /* 0x0000000d00067c82 */ /* 0x000fe40008000000 */
[----:B------:R-:W-:Y:S01]  /*1b70*/  IGMMA.64x128x32.S8.S8 R24, gdesc[UR4], R24, gsb0 ;  /* 0x03600000041879f1 */ /* 0x000fe20008041018 */
        /* <DEDUP_REMOVED lines=23> */
[----:B------:R-:W-:Y:S01]  /*1cf0*/  BPT.TRAP 0x1 ;  /* 0x000000040000795c */ /* 0x000fe20000300000 */
.L_x_26:
[----:B------:R-:W-:Y:S01]  /*1d00*/  ULEA UR4, UR11, UR41, 0x3 ;  /* 0x000000290b047291 */ /* 0x000fe2000f8e183f */
[----:B------:R-:W-:-:S03]  /*1d10*/  ISETP.GT.U32.AND P1, PT, R23, 0x1, PT ;  /* 0x000000011700780c */ /* 0x000fc60003f24070 */
[----:B------:R-:W-:-:S04]  /*1d20*/  UIADD3 UR4, UR4, 0x28, URZ ;  /* 0x0000002804047890 */ /* 0x000fc8000fffe03f */
[----:B------:R-:W-:-:S09]  /*1d30*/  UPRMT UR4, URZ, 0x654, UR4 ;  /* 0x000006543f047896 */ /* 0x000fd20008000004 */
[----:B------:R-:W-:Y:S01]  /*1d40*/  SYNCS.ARRIVE.TRANS64.RED.A1T0 RZ, [UR4], RZ ;  /* 0x000000ffffff79a7 */ /* 0x000fe20008100404 */
[----:B------:R-:W-:Y:S05]  /*1d50*/  @P1 BRA `(.L_x_27) ;  /* 0x0000000000041947 */ /* 0x000fea0003800000 */
[----:B------:R-:W-:Y:S01]  /*1d60*/  BPT.TRAP 0x1 ;  /* 0x000000040000795c */ /* 0x000fe20000300000 */
.L_x_27:
[----:B------:R-:W-:Y:S01]  /*1d70*/  UIADD3 UR10, UR10, 0x1, URZ ;  /* 0x000000010a0a7890 */ /* 0x000fe2000fffe03f */
[C---:B------:R-:W-:Y:S01]  /*1d80*/  ISETP.GT.AND P1, PT, R0.reuse, 0x1, PT ;  /* 0x000000010000780c */ /* 0x040fe20003f24270 */
[----:B------:R-:W-:Y:S01]  /*1d90*/  UIADD3 UR11, UR11, 0x1, URZ ;  /* 0x000000010b0b7890 */ /* 0x000fe2000fffe03f */
[----:B------:R-:W-:Y:S01]  /*1da0*/  VIADD R0, R0, 0xffffffff ;  /* 0xffffffff00007836 */ /* 0x000fe20000000000 */
[----:B------:R-:W-:Y:S02]  /*1db0*/  UISETP.NE.AND UP0, UPT, UR10, 0x5, UPT ;  /* 0x000000050a00788c */ /* 0x000fe4000bf05270 */
[----:B------:R-:W-:Y:S02]  /*1dc0*/  UISETP.NE.AND UP1, UPT, UR11, 0x5, UPT ;  /* 0x000000050b00788c */ /* 0x000fe4000bf25270 */
[----:B------:R-:W-:Y:S02]  /*1dd0*/  USEL UR4, URZ, 0x1, UP0 ;  /* 0x000000013f047887 */ /* 0x000fe40008000000 */
[----:B------:R-:W-:-:S02]  /*1de0*/  USEL UR10, UR10, URZ, UP0 ;  /* 0x0000003f0a0a7287 */ /* 0x000fc40008000000 */
[----:B------:R-:W-:Y:S02]  /*1df0*/  USEL UR11, UR11, URZ, UP1 ;  /* 0x0000003f0b0b7287 */ /* 0x000fe40008800000 */
[----:B------:R-:W-:Y:S01]  /*1e00*/  LOP3.LUT R5, R5, UR4, RZ, 0x3c, !PT ;  /* 0x0000000405057c12 */ /* 0x000fe2000f8e3cff */
[----:B------:R-:W-:Y:S09]  /*1e10*/  @P1 BRA `(.L_x_28) ;  /* 0xfffffffc00101947 */ /* 0x000ff2000383ffff */
.L_x_21:
[----:B01----:R-:W0:Y:S01]  /*1e20*/  LDC R0, c[0x0][0x28c] ;  /* 0x0000a300ff007b82 */ /* 0x003e220000000800 */
[----:B------:R-:W-:-:S04]  /*1e30*/  IMAD.U32 R3, RZ, RZ, UR47 ;  /* 0x0000002fff037e24 */ /* 0x000fc8000f8e00ff */
[----:B------:R1:W-:Y:S01]  /*1e40*/  SYNCS.ARRIVE.TRANS64.A1T0 RZ, [R3+UR46], RZ ;  /* 0x000000ff03ff79a7 */ /* 0x0003e2000810002e */
[----:B0-----:R-:W-:-:S13]  /*1e50*/  ISETP.GE.AND P1, PT, R0, 0x1, PT ;  /* 0x000000010000780c */ /* 0x001fda0003f26270 */
[----:B-1----:R-:W-:Y:S05]  /*1e60*/  @!P1 BRA `(.L_x_29) ;  /* 0x0000000000349947 */ /* 0x002fea0003800000 */
[----:B------:R-:W-:Y:S05]  /*1e70*/  @!P0 BRA `(.L_x_30) ;  /* 0x0000000000048947 */ /* 0x000fea0003800000 */
[----:B------:R-:W-:Y:S01]  /*1e80*/  BPT.TRAP 0x1 ;  /* 0x000000040000795c */ /* 0x000fe20000300000 */
.L_x_30:
[----:B------:R-:W-:Y:S01]  /*1e90*/  UIADD3 UR6, UR38, UR42, URZ ;  /* 0x0000002a26067290 */ /* 0x000fe2000fffe03f */
[----:B------:R-:W-:-:S03]  /*1ea0*/  ISETP.GT.U32.AND P0, PT, R23, 0x1, PT ;  /* 0x000000011700780c */ /* 0x000fc60003f04070 */
[----:B------:R-:W-:-:S04]  /*1eb0*/  UIMAD.WIDE.U32 UR4, UR6, -0x33333333, URZ ;  /* 0xcccccccd060478a5 */ /* 0x000fc8000f8e003f */
[----:B------:R-:W-:-:S04]  /*1ec0*/  USHF.R.U32.HI UR4, URZ, 0x2, UR5 ;  /* 0x000000023f047899 */ /* 0x000fc80008011605 */
[----:B------:R-:W-:-:S04]  /*1ed0*/  UIMAD UR6, UR4, -0x5, UR6 ;  /* 0xfffffffb040678a4 */ /* 0x000fc8000f8e0206 */
[----:B------:R-:W-:-:S04]  /*1ee0*/  ULEA UR6, UR6, UR41, 0x3 ;  /* 0x0000002906067291 */ /* 0x000fc8000f8e183f */
[----:B------:R-:W-:-:S04]  /*1ef0*/  UIADD3 UR6, UR6, 0x28, URZ ;  /* 0x0000002806067890 */ /* 0x000fc8000fffe03f */
[----:B------:R-:W-:-:S09]  /*1f00*/  UPRMT UR6, URZ, 0x654, UR6 ;  /* 0x000006543f067896 */ /* 0x000fd20008000006 */
[----:B------:R-:W-:Y:S01]  /*1f10*/  SYNCS.ARRIVE.TRANS64.RED.A1T0 RZ, [UR6], RZ ;  /* 0x000000ffffff79a7 */ /* 0x000fe20008100406 */
[----:B------:R-:W-:Y:S05]  /*1f20*/  @P0 BRA `(.L_x_29) ;  /* 0x0000000000040947 */ /* 0x000fea0003800000 */
[----:B------:R-:W-:Y:S01]  /*1f30*/  BPT.TRAP 0x1 ;  /* 0x000000040000795c */ /* 0x000fe20000300000 */
.L_x_29:
[----:B------:R-:W-:Y:S01]  /*1f40*/  SHF.L.U32 R3, R101, 0x1f, RZ ;  /* 0x0000001f65037819 */ /* 0x000fe200000006ff */
[----:B------:R-:W-:Y:S01]  /*1f50*/  UIADD3 UR38, UR38, UR45, URZ ;  /* 0x0000002d26267290 */ /* 0x000fe2000fffe03f */
[----:B------:R-:W-:Y:S01]  /*1f60*/  IMAD.SHL.U32 R0, R22, 0x40, RZ ;  /* 0x0000004016007824 */ /* 0x000fe200078e00ff */
[----:B------:R-:W-:Y:S01]  /*1f70*/  UISETP.GE.U32.AND UP1, UPT, UR45, 0x5, UPT ;  /* 0x000000052d00788c */ /* 0x000fe2000bf26070 */
[----:B------:R-:W0:Y:S01]  /*1f80*/  SYNCS.PHASECHK.TRANS64.TRYWAIT P0, [UR43+0x8], R3 ;  /* 0x00000803ff0075a7 */ /* 0x000e22000800016b */
[----:B------:R-:W-:-:S04]  /*1f90*/  UISETP.GT.U32.AND UP0, UPT, UR38, 0x4, UPT ;  /* 0x000000042600788c */ /* 0x000fc8000bf04070 */
[----:B------:R-:W-:-:S04]  /*1fa0*/  UISETP.LT.U32.AND UP0, UPT, UR45, 0x5, UP0 ;  /* 0x000000052d00788c */ /* 0x000fc80008701070 */
[----:B------:R-:W-:Y:S02]  /*1fb0*/  USEL UR6, URZ, 0x1, !UP0 ;  /* 0x000000013f067887 */ /* 0x000fe4000c000000 */
[----:B------:R-:W-:Y:S02]  /*1fc0*/  @UP1 UIMAD.WIDE.U32 UR4, UR38, -0x33333333, URZ ;  /* 0xcccccccd260418a5 */ /* 0x000fe4000f8e003f */
[----:B------:R-:W-:Y:S02]  /*1fd0*/  ULOP3.LUT UR39, UR39, UR6, URZ, 0x3c, !UPT ;  /* 0x0000000627277292 */ /* 0x000fe4000f8e3c3f */
[----:B------:R-:W-:-:S04]  /*1fe0*/  @UP1 USHF.R.U32.HI UR4, URZ, 0x2, UR5 ;  /* 0x000000023f041899 */ /* 0x000fc80008011605 */
[----:B------:R-:W-:Y:S01]  /*1ff0*/  @UP1 ULOP3.LUT UR39, UR39, 0x1, UR4, 0x78, !UPT ;  /* 0x0000000127271892 */ /* 0x000fe2000f8e7804 */
[----:B0-----:R-:W-:Y:S11]  /*2000*/  @!P0 BRA `(.L_x_31) ;  /* 0x0000004800cc8947 */ /* 0x001ff60003800000 */
.L_x_190:
[----:B------:R-:W-:Y:S01]  /*2010*/  ULDC UR4, c[0x0][0x284] ;  /* 0x0000a10000047ab9 */ /* 0x000fe20000000800 */
[----:B------:R-:W-:Y:S01]  /*2020*/  IMAD.SHL.U32 R13, R19, 0x80, RZ ;  /* 0x00000080130d7824 */ /* 0x000fe200078e00ff */
[----:B------:R-:W-:Y:S01]  /*2030*/  ISETP.GE.AND P0, PT, R0, UR4, PT ;  /* 0x0000000400007c0c */ /* 0x000fe2000bf06270 */
[----:B------:R-:W-:-:S03]  /*2040*/  ULDC UR4, c[0x0][0x288] ;  /* 0x0000a20000047ab9 */ /* 0x000fc60000000800 */
[----:B------:R-:W-:-:S13]  /*2050*/  ISETP.GE.OR P0, PT, R13, UR4, P0 ;  /* 0x000000040d007c0c */ /* 0x000fda0008706670 */
[----:B------:R-:W-:Y:S05]  /*2060*/  @P0 BRA `(.L_x_32) ;  /* 0x0000003000c80947 */ /* 0x000fea0003800000 */
[----:B------:R-:W1:Y:S01]  /*2070*/  LDC.64 R8, c[0x0][0x5c8] ;  /* 0x00017200ff087b82 */ /* 0x000e620000000a00 */
[----:B------:R-:W-:Y:S01]  /*2080*/  SHF.R.S32.HI R11, RZ, 0x1f, R18 ;  /* 0x0000001fff0b7819 */ /* 0x000fe20000011412 */
[----:B------:R-:W-:Y:S01]  /*2090*/  ULDC.64 UR4, c[0x0][0x5d0] ;  /* 0x0001740000047ab9 */ /* 0x000fe20000000a00 */
[----:B------:R-:W-:Y:S01]  /*20a0*/  SHF.R.S32.HI R10, RZ, 0x1f, R13 ;  /* 0x0000001fff0a7819 */ /* 0x000fe2000001140d */
[----:B0-----:R-:W-:Y:S01]  /*20b0*/  IMAD.WIDE.U32 R4, R18, UR4, R92 ;  /* 0x0000000412047c25 */ /* 0x001fe2000f8e005c */
[----:B------:R-:W-:Y:S03]  /*20c0*/  BSSY B0, `(.L_x_32) ;  /* 0x000032c000007945 */ /* 0x000fe60003800000 */
[----:B------:R-:W-:Y:S01]  /*20d0*/  IMAD R3, R11, UR4, RZ ;  /* 0x000000040b037c24 */ /* 0x000fe2000f8e02ff */
[----:B------:R-:W-:Y:S01]  /*20e0*/  IADD3 R4, P0, R13, R4, RZ ;  /* 0x000000040d047210 */ /* 0x000fe20007f1e0ff */
[----:B------:R-:W-:-:S04]  /*20f0*/  IMAD.WIDE R14, R22, 0x40, R90 ;  /* 0x00000040160e7825 */ /* 0x000fc800078e025a */
[----:B------:R-:W-:Y:S01]  /*2100*/  IMAD R3, R18, UR5, R3 ;  /* 0x0000000512037c24 */ /* 0x000fe2000f8e0203 */
[----:B------:R-:W-:Y:S01]  /*2110*/  ULDC.64 UR4, c[0x0][0x5c0] ;  /* 0x0001700000047ab9 */ /* 0x000fe20000000a00 */
[----:B------:R-:W-:Y:S02]  /*2120*/  IMAD.IADD R20, R99, 0x1, -R0 ;  /* 0x0000000163147824 */ /* 0x000fe400078e0a00 */
[----:B------:R-:W-:Y:S01]  /*2130*/  IMAD.IADD R19, R95, 0x1, -R13 ;  /* 0x000000015f137824 */ /* 0x000fe200078e0a0d */
[----:B------:R-:W-:Y:S01]  /*2140*/  IADD3.X R5, R10, R5, R3, P0, !PT ;  /* 0x000000050a057210 */ /* 0x000fe200007fe403 */
[-C--:B-1----:R-:W-:Y:S02]  /*2150*/  IMAD R3, R15, R8.reuse, RZ ;  /* 0x000000080f037224 */ /* 0x082fe400078e02ff */
[----:B------:R-:W-:-:S04]  /*2160*/  IMAD.WIDE.U32 R4, R14, R8, R4 ;  /* 0x000000080e047225 */ /* 0x000fc800078e0004 */
[----:B------:R-:W-:Y:S01]  /*2170*/  IMAD R3, R14, R9, R3 ;  /* 0x000000090e037224 */ /* 0x000fe200078e0203 */
[----:B------:R-:W-:-:S04]  /*2180*/  IADD3 R4, P0, R4, UR4, RZ ;  /* 0x0000000404047c10 */ /* 0x000fc8000ff1e0ff */
[----:B------:R-:W-:Y:S02]  /*2190*/  IADD3.X R5, R5, UR5, R3, P0, !PT ;  /* 0x0000000505057c10 */ /* 0x000fe400087fe403 */
[----:B-----5:R-:W-:Y:S02]  /*21a0*/  ISETP.NE.AND P0, PT, R89, RZ, PT ;  /* 0x000000ff5900720c */ /* 0x020fe40003f05270 */
[----:B------:R-:W-:-:S04]  /*21b0*/  LEA R6, P1, R8, R4, 0x3 ;  /* 0x0000000408067211 */ /* 0x000fc800078218ff */
[----:B------:R-:W-:-:S07]  /*21c0*/  LEA.HI.X R7, R8, R5, R9, 0x3, P1 ;  /* 0x0000000508077211 */ /* 0x000fce00008f1c09 */
[----:B------:R-:W-:Y:S05]  /*21d0*/  @!P0 BRA `(.L_x_33) ;  /* 0x0000002400608947 */ /* 0x000fea0003800000 */
[----:B------:R-:W0:Y:S01]  /*21e0*/  LDC.64 R102, c[0x0][0x5b0] ;  /* 0x00016c00ff667b82 */ /* 0x000e220000000a00 */
[----:B------:R-:W-:Y:S01]  /*21f0*/  ULDC.64 UR4, c[0x0][0x5b8] ;  /* 0x00016e0000047ab9 */ /* 0x000fe20000000a00 */
[----:B------:R-:W-:Y:S01]  /*2200*/  ISETP.GE.AND P1, PT, R20, 0x1, PT ;  /* 0x000000011400780c */ /* 0x000fe20003f26270 */
[C---:B------:R-:W-:Y:S01]  /*2210*/  IMAD.WIDE.U32 R8, R18.reuse, UR4, R92 ;  /* 0x0000000412087c25 */ /* 0x040fe2000f8e005c */
[----:B------:R-:W-:Y:S02]  /*2220*/  BSSY B1, `(.L_x_34) ;  /* 0x000000e000017945 */ /* 0x000fe40003800000 */
[----:B------:R-:W-:Y:S01]  /*2230*/  ISETP.LT.OR P5, PT, R19, 0x1, !P1 ;  /* 0x000000011300780c */ /* 0x000fe20004fa1670 */
[----:B------:R-:W-:Y:S01]  /*2240*/  IMAD R3, R11, UR4, RZ ;  /* 0x000000040b037c24 */ /* 0x000fe2000f8e02ff */
[----:B------:R-:W1:Y:S01]  /*2250*/  LDC.64 R104, c[0x0][0x5a8] ;  /* 0x00016a00ff687b82 */ /* 0x000e620000000a00 */
[----:B------:R-:W-:Y:S02]  /*2260*/  IADD3 R12, P0, R13, R8, RZ ;  /* 0x000000080d0c7210 */ /* 0x000fe40007f1e0ff */
[----:B------:R-:W-:-:S05]  /*2270*/  IMAD R3, R18, UR5, R3 ;  /* 0x0000000512037c24 */ /* 0x000fca000f8e0203 */
[----:B------:R-:W-:Y:S01]  /*2280*/  IADD3.X R13, R10, R9, R3, P0, !PT ;  /* 0x000000090a0d7210 */ /* 0x000fe200007fe403 */
[-C--:B0-----:R-:W-:Y:S02]  /*2290*/  IMAD R0, R15, R102.reuse, RZ ;  /* 0x000000660f007224 */ /* 0x081fe400078e02ff */
[----:B------:R-:W-:-:S04]  /*22a0*/  IMAD.WIDE.U32 R8, R14, R102, R12 ;  /* 0x000000660e087225 */ /* 0x000fc800078e000c */
[----:B------:R-:W-:Y:S01]  /*22b0*/  IMAD R21, R14, R103, R0 ;  /* 0x000000670e157224 */ /* 0x000fe200078e0200 */
[----:B-1----:R-:W-:-:S04]  /*22c0*/  IADD3 R8, P0, R8, R104, RZ ;  /* 0x0000006808087210 */ /* 0x002fc80007f1e0ff */
[----:B------:R-:W-:Y:S01]  /*22d0*/  IADD3.X R9, R105, R9, R21, P0, !PT ;  /* 0x0000000969097210 */ /* 0x000fe200007fe415 */
[----:B------:R-:W-:Y:S08]  /*22e0*/  @P5 BRA `(.L_x_35) ;  /* 0x0000000000045947 */ /* 0x000ff00003800000 */
[----:B------:R0:W5:Y:S02]  /*22f0*/  LDG.E.U8 R100, desc[UR36][R8.64] ;  /* 0x0000002408647981 */ /* 0x000164000c1e1100 */
.L_x_35:
[----:B------:R-:W-:Y:S05]  /*2300*/  BSYNC B1 ;  /* 0x0000000000017941 */ /* 0x000fea0003800000 */
.L_x_34:
[----:B-----5:R-:W-:Y:S01]  /*2310*/  LOP3.LUT R0, R100, 0xffff, RZ, 0xc0, !PT ;  /* 0x0000ffff64007812 */ /* 0x020fe200078ec0ff */
[----:B------:R-:W-:Y:S01]  /*2320*/  IMAD.SHL.U32 R10, R102, 0x8, RZ ;  /* 0x00000008660a7824 */ /* 0x000fe200078e00ff */
[----:B------:R-:W-:Y:S01]  /*2330*/  ISETP.LT.OR P2, PT, R19, 0x2, !P1 ;  /* 0x000000021300780c */ /* 0x000fe20004f41670 */
[----:B------:R-:W-:Y:S01]  /*2340*/  BSSY B1, `(.L_x_36) ;  /* 0x000000e000017945 */ /* 0x000fe20003800000 */
[----:B------:R-:W-:Y:S02]  /*2350*/  PRMT R0, R0, 0x8880, RZ ;  /* 0x0000888000007816 */ /* 0x000fe400000000ff */
[----:B------:R-:W-:Y:S02]  /*2360*/  SHF.L.U64.HI R11, R102, 0x3, R103 ;  /* 0x00000003660b7819 */ /* 0x000fe40000010267 */
[----:B------:R-:W-:Y:S01]  /*2370*/  ISETP.GE.AND P0, PT, R20, 0x9, PT ;  /* 0x000000091400780c */ /* 0x000fe20003f06270 */
[----:B------:R-:W-:Y:S02]  /*2380*/  IMAD R3, R0, R89, RZ ;  /* 0x0000005900037224 */ /* 0x000fe400078e02ff */
[----:B------:R-:W-:-:S04]  /*2390*/  IMAD.WIDE.U32 R10, R14, R102, R10 ;  /* 0x000000660e0a7225 */ /* 0x000fc800078e000a */
[----:B------:R-:W-:Y:S01]  /*23a0*/  @!P5 IMAD R15, R24, R88, R3 ;  /* 0x00000058180fd224 */ /* 0x000fe200078e0203 */
[----:B------:R-:W-:Y:S01]  /*23b0*/  IADD3 R10, P3, P4, R12, R104, R10 ;  /* 0x000000680c0a7210 */ /* 0x000fe20007c7e00a */
[----:B------:R-:W-:-:S03]  /*23c0*/  IMAD.IADD R14, R21, 0x1, R11 ;  /* 0x00000001150e7824 */ /* 0x000fc600078e020b */
[----:B------:R1:W-:Y:S01]  /*23d0*/  @!P5 STG.E.U8 desc[UR36][R4.64], R15 ;  /* 0x0000000f0400d986 */ /* 0x0003e2000c101124 */
[----:B------:R-:W-:Y:S08]  /*23e0*/  @P2 BRA `(.L_x_37) ;  /* 0x00000000000c2947 */ /* 0x000ff00003800000 */
[----:B------:R-:W2:Y:S02]  /*23f0*/  LDG.E.U8 R100, desc[UR36][R8.64+0x1] ;  /* 0x0000012408647981 */ /* 0x000ea4000c1e1100 */
[----:B--2---:R-:W-:-:S05]  /*2400*/  PRMT R0, R100, 0x8880, RZ ;  /* 0x0000888064007816 */ /* 0x004fca00000000ff */
[----:B------:R-:W-:-:S07]  /*2410*/  IMAD R3, R0, R89, RZ ;  /* 0x0000005900037224 */ /* 0x000fce00078e02ff */
.L_x_37:
[----:B------:R-:W-:Y:S05]  /*2420*/  BSYNC B1 ;  /* 0x0000000000017941 */ /* 0x000fea0003800000 */
.L_x_36:
[----:B------:R-:W-:Y:S01]  /*2430*/  ISETP.LT.OR P5, PT, R19, 0x1, !P0 ;  /* 0x000000011300780c */ /* 0x000fe200047a1670 */
[----:B------:R-:W-:Y:S01]  /*2440*/  @!P2 IMAD R25, R25, R88, R3 ;  /* 0x000000581919a224 */ /* 0x000fe200078e0203 */
[----:B------:R-:W-:Y:S01]  /*2450*/  BSSY B1, `(.L_x_38) ;  /* 0x000000a000017945 */ /* 0x000fe20003800000 */
[----:B------:R-:W-:Y:S02]  /*2460*/  IADD3.X R11, R13, R105, R14, P3, P4 ;  /* 0x000000690d0b7210 */ /* 0x000fe40001fe840e */
[C---:B------:R-:W-:Y:S01]  /*2470*/  ISETP.LT.OR P3, PT, R19.reuse, 0x2, !P0 ;  /* 0x000000021300780c */ /* 0x040fe20004761670 */
[----:B------:R2:W-:Y:S01]  /*2480*/  @!P2 STG.E.U8 desc[UR36][R4.64+0x1], R25 ;  /* 0x000001190400a986 */ /* 0x0005e2000c101124 */
[C---:B------:R-:W-:Y:S02]  /*2490*/  ISETP.LT.OR P4, PT, R19.reuse, 0x9, !P1 ;  /* 0x000000091300780c */ /* 0x040fe40004f81670 */
[----:B------:R-:W-:-:S04]  /*24a0*/  ISETP.LT.OR P2, PT, R19, 0xa, !P1 ;  /* 0x0000000a1300780c */ /* 0x000fc80004f41670 */
[----:B------:R-:W-:Y:S09]  /*24b0*/  @P5 BRA `(.L_x_39) ;  /* 0x00000000000c5947 */ /* 0x000ff20003800000 */
[----:B------:R-:W3:Y:S02]  /*24c0*/  LDG.E.U8 R100, desc[UR36][R10.64] ;  /* 0x000000240a647981 */ /* 0x000ee4000c1e1100 */
[----:B---3--:R-:W-:-:S05]  /*24d0*/  PRMT R0, R100, 0x8880, RZ ;  /* 0x0000888064007816 */ /* 0x008fca00000000ff */
[----:B------:R-:W-:-:S07]  /*24e0*/  IMAD R3, R0, R89, RZ ;  /* 0x0000005900037224 */ /* 0x000fce00078e02ff */
.L_x_39:
[----:B------:R-:W-:Y:S05]  /*24f0*/  BSYNC B1 ;  /* 0x0000000000017941 */ /* 0x000fea0003800000 */
.L_x_38:
[----:B------:R-:W-:Y:S01]  /*2500*/  @!P5 IMAD R13, R26, R88, R3 ;  /* 0x000000581a0dd224 */ /* 0x000fe200078e0203 */
[----:B------:R-:W-:Y:S04]  /*2510*/  BSSY B1, `(.L_x_40) ;  /* 0x0000006000017945 */ /* 0x000fe80003800000 */
[----:B------:R3:W-:Y:S01]  /*2520*/  @!P5 STG.E.U8 desc[UR36][R6.64], R13 ;  /* 0x0000000d0600d986 */ /* 0x0007e2000c101124 */
[----:B------:R-:W-:Y:S05]  /*2530*/  @P3 BRA `(.L_x_41) ;  /* 0x00000000000c3947 */ /* 0x000fea0003800000 */
[----:B------:R-:W4:Y:S02]  /*2540*/  LDG.E.U8 R100, desc[UR36][R10.64+0x1] ;  /* 0x000001240a647981 */ /* 0x000f24000c1e1100 */
[----:B----4-:R-:W-:-:S05]  /*2550*/  PRMT R0, R100, 0x8880, RZ ;  /* 0x0000888064007816 */ /* 0x010fca00000000ff */
[----:B------:R-:W-:-:S07]  /*2560*/  IMAD R3, R0, R89, RZ ;  /* 0x0000005900037224 */ /* 0x000fce00078e02ff */
.L_x_41:
[----:B------:R-:W-:Y:S05]  /*2570*/  BSYNC B1 ;  /* 0x0000000000017941 */ /* 0x000fea0003800000 */
.L_x_40:
[----:B------:R-:W-:Y:S01]  /*2580*/  @!P3 IMAD R27, R27, R88, R3 ;  /* 0x000000581b1bb224 */ /* 0x000fe200078e0203 */
[----:B------:R-:W-:Y:S04]  /*2590*/  BSSY B1, `(.L_x_42) ;  /* 0x0000006000017945 */ /* 0x000fe80003800000 */
[----:B------:R4:W-:Y:S01]  /*25a0*/  @!P3 STG.E.U8 desc[UR36][R6.64+0x1], R27 ;  /* 0x0000011b0600b986 */ /* 0x0009e2000c101124 */
[----:B------:R-:W-:Y:S05]  /*25b0*/  @P4 BRA `(.L_x_43) ;  /* 0x00000000000c4947 */ /* 0x000fea0003800000 */
[----:B------:R-:W5:Y:S02]  /*25c0*/  LDG.E.U8 R100, desc[UR36][R8.64+0x8] ;  /* 0x0000082408647981 */ /* 0x000f64000c1e1100 */
[----:B-----5:R-:W-:-:S05]  /*25d0*/  PRMT R0, R100, 0x8880, RZ ;  /* 0x0000888064007816 */ /* 0x020fca00000000ff */
[----:B------:R-:W-:-:S07]  /*25e0*/  IMAD R3, R0, R89, RZ ;  /* 0x0000005900037224 */ /* 0x000fce00078e02ff */
.L_x_43:
[----:B------:R-:W-:Y:S05]  /*25f0*/  BSYNC B1 ;  /* 0x0000000000017941 */ /* 0x000fea0003800000 */
.L_x_42:
[----:B---3--:R-:W-:Y:S01]  /*2600*/  @!P4 IMAD R13, R28, R88, R3 ;  /* 0x000000581c0dc224 */ /* 0x008fe200078e0203 */
[----:B------:R-:W-:Y:S04]  /*2610*/  BSSY B1, `(.L_x_44) ;  /* 0x0000006000017945 */ /* 0x000fe80003800000 */
[----:B------:R3:W-:Y:S01]  /*2620*/  @!P4 STG.E.U8 desc[UR36][R4.64+0x8], R13 ;  /* 0x0000080d0400c986 */ /* 0x0007e2000c101124 */
[----:B------:R-:W-:Y:S05]  /*2630*/  @P2 BRA `(.L_x_45) ;  /* 0x00000000000c2947 */ /* 0x000fea0003800000 */
[----:B------:R-:W5:Y:S02]  /*2640*/  LDG.E.U8 R100, desc[UR36][R8.64+0x9] ;  /* 0x0000092408647981 */ /* 0x000f64000c1e1100 */
[----:B-----5:R-:W-:-:S05]  /*2650*/  PRMT R0, R100, 0x8880, RZ ;  /* 0x0000888064007816 */ /* 0x020fca00000000ff */
[----:B------:R-:W-:-:S07]  /*2660*/  IMAD R3, R0, R89, RZ ;  /* 0x0000005900037224 */ /* 0x000fce00078e02ff */
.L_x_45:
[----:B------:R-:W-:Y:S05]  /*2670*/  BSYNC B1 ;  /* 0x0000000000017941 */ /* 0x000fea0003800000 */
.L_x_44:
[----:B------:R-:W-:Y:S01]  /*2680*/  ISETP.LT.OR P4, PT, R19, 0x9, !P0 ;  /* 0x000000091300780c */ /* 0x000fe20004781670 */
[----:B------:R-:W-:Y:S01]  /*2690*/  @!P2 IMAD R29, R29, R88, R3 ;  /* 0x000000581d1da224 */ /* 0x000fe200078e0203 */
[----:B------:R-:W-:Y:S01]  /*26a0*/  BSSY B1, `(.L_x_46) ;  /* 0x0000009000017945 */ /* 0x000fe20003800000 */
[C---:B------:R-:W-:Y:S02]  /*26b0*/  ISETP.LT.OR P3, PT, R19.reuse, 0xa, !P0 ;  /* 0x0000000a1300780c */ /* 0x040fe40004761670 */
[C---:B------:R-:W-:Y:S01]  /*26c0*/  ISETP.LT.OR P5, PT, R19.reuse, 0x11, !P1 ;  /* 0x000000111300780c */ /* 0x040fe20004fa1670 */
[----:B------:R0:W-:Y:S01]  /*26d0*/  @!P2 STG.E.U8 desc[UR36][R4.64+0x9], R29 ;  /* 0x0000091d0400a986 */ /* 0x0001e2000c101124 */
[----:B------:R-:W-:-:S06]  /*26e0*/  ISETP.LT.OR P2, PT, R19, 0x12, !P1 ;  /* 0x000000121300780c */ /* 0x000fcc0004f41670 */
[----:B------:R-:W-:Y:S07]  /*26f0*/  @P4 BRA `(.L_x_47) ;  /* 0x00000000000c4947 */ /* 0x000fee0003800000 */
[----:B------:R-:W5:Y:S02]  /*2700*/  LDG.E.U8 R100, desc[UR36][R10.64+0x8] ;  /* 0x000008240a647981 */ /* 0x000f64000c1e1100 */
[----:B-----5:R-:W-:-:S05]  /*2710*/  PRMT R0, R100, 0x8880, RZ ;  /* 0x0000888064007816 */ /* 0x020fca00000000ff */
[----:B------:R-:W-:-:S07]  /*2720*/  IMAD R3, R0, R89, RZ ;  /* 0x0000005900037224 */ /* 0x000fce00078e02ff */
.L_x_47:
[----:B------:R-:W-:Y:S05]  /*2730*/  BSYNC B1 ;  /* 0x0000000000017941 */ /* 0x000fea0003800000 */
.L_x_46:
[----:B---3--:R-:W-:Y:S01]  /*2740*/  @!P4 IMAD R13, R30, R88, R3 ;  /* 0x000000581e0dc224 */ /* 0x008fe200078e0203 */
[----:B------:R-:W-:Y:S04]  /*2750*/  BSSY B1, `(.L_x_48) ;  /* 0x0000006000017945 */ /* 0x000fe80003800000 */
[----:B------:R3:W-:Y:S01]  /*2760*/  @!P4 STG.E.U8 desc[UR36][R6.64+0x8], R13 ;  /* 0x0000080d0600c986 */ /* 0x0007e2000c101124 */
[----:B------:R-:W-:Y:S05]  /*2770*/  @P3 BRA `(.L_x_49) ;  /* 0x00000000000c3947 */ /* 0x000fea0003800000 */
[----:B------:R-:W5:Y:S02]  /*2780*/  LDG.E.U8 R100, desc[UR36][R10.64+0x9] ;  /* 0x000009240a647981 */ /* 0x000f64000c1e1100 */
[----:B-----5:R-:W-:-:S05]  /*2790*/  PRMT R0, R100, 0x8880, RZ ;  /* 0x0000888064007816 */ /* 0x020fca00000000ff */
[----:B------:R-:W-:-:S07]  /*27a0*/  IMAD R3, R0, R89, RZ ;  /* 0x0000005900037224 */ /* 0x000fce00078e02ff */
.L_x_49:
[----:B------:R-:W-:Y:S05]  /*27b0*/  BSYNC B1 ;  /* 0x0000000000017941 */ /* 0x000fea0003800000 */
.L_x_48:
[----:B------:R-:W-:Y:S01]  /*27c0*/  @!P3 IMAD R31, R31, R88, R3 ;  /* 0x000000581f1fb224 */ /* 0x000fe200078e0203 */
[----:B------:R-:W-:Y:S04]  /*27d0*/  BSSY B1, `(.L_x_50) ;  /* 0x0000006000017945 */ /* 0x000fe80003800000 */
[----:B------:R0:W-:Y:S01]  /*27e0*/  @!P3 STG.E.U8 desc[UR36][R6.64+0x9], R31 ;  /* 0x0000091f0600b986 */ /* 0x0001e2000c101124 */
[----:B------:R-:W-:Y:S05]  /*27f0*/  @P5 BRA `(.L_x_51) ;  /* 0x00000000000c5947 */ /* 0x000fea0003800000 */
[----:B------:R-:W5:Y:S02]  /*2800*/  LDG.E.U8 R100, desc[UR36][R8.64+0x10] ;  /* 0x0000102408647981 */ /* 0x000f64000c1e1100 */
[----:B-----5:R-:W-:-:S05]  /*2810*/  PRMT R0, R100, 0x8880, RZ ;  /* 0x0000888064007816 */ /* 0x020fca00000000ff */
[----:B------:R-:W-:-:S07]  /*2820*/  IMAD R3, R0, R89, RZ ;  /* 0x0000005900037224 */ /* 0x000fce00078e02ff */
.L_x_51:
[----:B------:R-:W-:Y:S05]  /*2830*/  BSYNC B1 ;  /* 0x0000000000017941 */ /* 0x000fea0003800000 */
.L_x_50:
[----:B---3--:R-:W-:Y:S01]  /*2840*/  @!P5 IMAD R13, R32, R88, R3 ;  /* 0x00000058200dd224 */ /* 0x008fe200078e0203 */
[----:B------:R-:W-:Y:S04]  /*2850*/  BSSY B1, `(.L_x_52) ;  /* 0x0000006000017945 */ /* 0x000fe80003800000 */
[----:B------:R3:W-:Y:S01]  /*2860*/  @!P5 STG.E.U8 desc[UR36][R4.64+0x10], R13 ;  /* 0x0000100d0400d986 */ /* 0x0007e2000c101124 */
[----:B------:R-:W-:Y:S05]  /*2870*/  @P2 BRA `(.L_x_53) ;  /* 0x00000000000c2947 */ /* 0x000fea0003800000 */
[----:B------:R-:W5:Y:S02]  /*2880*/  LDG.E.U8 R100, desc[UR36][R8.64+0x11] ;  /* 0x0000112408647981 */ /* 0x000f64000c1e1100 */
[----:B-----5:R-:W-:-:S05]  /*2890*/  PRMT R0, R100, 0x8880, RZ ;  /* 0x0000888064007816 */ /* 0x020fca00000000ff */
[----:B------:R-:W-:-:S07]  /*28a0*/  IMAD R3, R0, R89, RZ ;  /* 0x0000005900037224 */ /* 0x000fce00078e02ff */
.L_x_53:
[----:B------:R-:W-:Y:S05]  /*28b0*/  BSYNC B1 ;  /* 0x0000000000017941 */ /* 0x000fea0003800000 */
.L_x_52:
        /* <DEDUP_REMOVED lines=11> */
.L_x_55:
[----:B------:R-:W-:Y:S05]  /*2970*/  BSYNC B1 ;  /* 0x0000000000017941 */ /* 0x000fea0003800000 */
.L_x_54:
[----:B---3--:R-:W-:Y:S01]  /*2980*/  @!P4 IMAD R13, R34, R88, R3 ;  /* 0x00000058220dc224 */ /* 0x008fe200078e0203 */
[----:B------:R-:W-:Y:S04]  /*2990*/  BSSY B1, `(.L_x_56) ;  /* 0x0000006000017945 */ /* 0x000fe80003800000 */
[----:B------:R3:W-:Y:S01]  /*29a0*/  @!P4 STG.E.U8 desc[UR36][R6.64+0x10], R13 ;  /* 0x0000100d0600c986 */ /* 0x0007e2000c101124 */
[----:B------:R-:W-:Y:S05]  /*29b0*/  @P3 BRA `(.L_x_57) ;  /* 0x00000000000c3947 */ /* 0x000fea0003800000 */
[----:B------:R-:W5:Y:S02]  /*29c0*/  LDG.E.U8 R100, desc[UR36][R10.64+0x11] ;  /* 0x000011240a647981 */ /* 0x000f64000c1e1100 */
[----:B-----5:R-:W-:-:S05]  /*29d0*/  PRMT R0, R100, 0x8880, RZ ;  /* 0x0000888064007816 */ /* 0x020fca00000000ff */
[----:B------:R-:W-:-:S07]  /*29e0*/  IMAD R3, R0, R89, RZ ;  /* 0x0000005900037224 */ /* 0x000fce00078e02ff */
.L_x_57:
[----:B------:R-:W-:Y:S05]  /*29f0*/  BSYNC B1 ;  /* 0x0000000000017941 */ /* 0x000fea0003800000 */
.L_x_56:
[----:B------:R-:W-:Y:S01]  /*2a00*/  @!P3 IMAD R35, R35, R88, R3 ;  /* 0x000000582323b224 */ /* 0x000fe200078e0203 */
[----:B------:R-:W-:Y:S04]  /*2a10*/  BSSY B1, `(.L_x_58) ;  /* 0x0000006000017945 */ /* 0x000fe80003800000 */
[----:B------:R0:W-:Y:S01]  /*2a20*/  @!P3 STG.E.U8 desc[UR36][R6.64+0x11], R35 ;  /* 0x000011230600b986 */ /* 0x0001e2000c101124 */
[----:B------:R-:W-:Y:S05]  /*2a30*/  @P5 BRA `(.L_x_59) ;  /* 0x00000000000c5947 */ /* 0x000fea0003800000 */
[----:B------:R-:W5:Y:S02]  /*2a40*/  LDG.E.U8 R100, desc[UR36][R8.64+0x18] ;  /* 0x0000182408647981 */ /* 0x000f64000c1e1100 */
[----:B-----5:R-:W-:-:S05]  /*2a50*/  PRMT R0, R100, 0x8880, RZ ;  /* 0x0000888064007816 */ /* 0x020fca00000000ff */
[----:B------:R-:W-:-:S07]  /*2a60*/  IMAD R3, R0, R89, RZ ;  /* 0x0000005900037224 */ /* 0x000fce00078e02ff */
.L_x_59:
[----:B------:R-:W-:Y:S05]  /*2a70*/  BSYNC B1 ;  /* 0x0000000000017941 */ /* 0x000fea0003800000 */
.L_x_58:
[----:B---3--:R-:W-:Y:S01]  /*2a80*/  @!P5 IMAD R13, R36, R88, R3 ;  /* 0x00000058240dd224 */ /* 0x008fe200078e0203 */
[----:B------:R-:W-:Y:S04]  /*2a90*/  BSSY B1, `(.L_x_60) ;  /* 0x0000006000017945 */ /* 0x000fe80003800000 */
[----:B------:R3:W-:Y:S01]  /*2aa0*/  @!P5 STG.E.U8 desc[UR36][R4.64+0x18], R13 ;  /* 0x0000180d0400d986 */ /* 0x0007e2000c101124 */
[----:B------:R-:W-:Y:S05]  /*2ab0*/  @P2 BRA `(.L_x_61) ;  /* 0x00000000000c2947 */ /* 0x000fea0003800000 */
[----:B------:R-:W5:Y:S02]  /*2ac0*/  LDG.E.U8 R100, desc[UR36][R8.64+0x19] ;  /* 0x0000192408647981 */ /* 0x000f64000c1e1100 */
[----:B-----5:R-:W-:-:S05]  /*2ad0*/  PRMT R0, R100, 0x8880, RZ ;  /* 0x0000888064007816 */ /* 0x020fca00000000ff */
[----:B------:R-:W-:-:S07]  /*2ae0*/  IMAD R3, R0, R89, RZ ;  /* 0x0000005900037224 */ /* 0x000fce00078e02ff */
.L_x_61:
[----:B------:R-:W-:Y:S05]  /*2af0*/  BSYNC B1 ;  /* 0x0000000000017941 */ /* 0x000fea0003800000 */
.L_x_60:
        /* <DEDUP_REMOVED lines=11> */
.L_x_63:
[----:B------:R-:W-:Y:S05]  /*2bb0*/  BSYNC B1 ;  /* 0x0000000000017941 */ /* 0x000fea0003800000 */
.L_x_62:
[----:B---3--:R-:W-:Y:S01]  /*2bc0*/  @!P4 IMAD R13, R38, R88, R3 ;  /* 0x00000058260dc224 */ /* 0x008fe200078e0203 */
[----:B------:R-:W-:Y:S04]  /*2bd0*/  BSSY B1, `(.L_x_64) ;  /* 0x0000006000017945 */ /* 0x000fe80003800000 */
[----:B------:R3:W-:Y:S01]  /*2be0*/  @!P4 STG.E.U8 desc[UR36][R6.64+0x18], R13 ;  /* 0x0000180d0600c986 */ /* 0x0007e2000c101124 */
[----:B------:R-:W-:Y:S05]  /*2bf0*/  @P3 BRA `(.L_x_65) ;  /* 0x00000000000c3947 */ /* 0x000fea0003800000 */
[----:B------:R-:W5:Y:S02]  /*2c00*/  LDG.E.U8 R100, desc[UR36][R10.64+0x19] ;  /* 0x000019240a647981 */ /* 0x000f64000c1e1100 */
[----:B-----5:R-:W-:-:S05]  /*2c10*/  PRMT R0, R100, 0x8880, RZ ;  /* 0x0000888064007816 */ /* 0x020fca00000000ff */
[----:B------:R-:W-:-:S07]  /*2c20*/  IMAD R3, R0, R89, RZ ;  /* 0x0000005900037224 */ /* 0x000fce00078e02ff */
.L_x_65:
[----:B------:R-:W-:Y:S05]  /*2c30*/  BSYNC B1 ;  /* 0x0000000000017941 */ /* 0x000fea0003800000 */
.L_x_64:
[----:B------:R-:W-:Y:S01]  /*2c40*/  @!P3 IMAD R39, R39, R88, R3 ;  /* 0x000000582727b224 */ /* 0x000fe200078e0203 */
[----:B------:R-:W-:Y:S04]  /*2c50*/  BSSY B1, `(.L_x_66) ;  /* 0x0000006000017945 */ /* 0x000fe80003800000 */
[----:B------:R0:W-:Y:S01]  /*2c60*/  @!P3 STG.E.U8 desc[UR36][R6.64+0x19], R39 ;  /* 0x000019270600b986 */ /* 0x0001e2000c101124 */
[----:B------:R-:W-:Y:S05]  /*2c70*/  @P5 BRA `(.L_x_67) ;  /* 0x00000000000c5947 */ /* 0x000fea0003800000 */
[----:B------:R-:W5:Y:S02]  /*2c80*/  LDG.E.U8 R100, desc[UR36][R8.64+0x20] ;  /* 0x0000202408647981 */ /* 0x000f64000c1e1100 */
[----:B-----5:R-:W-:-:S05]  /*2c90*/  PRMT R0, R100, 0x8880, RZ ;  /* 0x0000888064007816 */ /* 0x020fca00000000ff */
[----:B------:R-:W-:-:S07]  /*2ca0*/  IMAD R3, R0, R89, RZ ;  /* 0x0000005900037224 */ /* 0x000fce00078e02ff */
.L_x_67:
[----:B------:R-:W-:Y:S05]  /*2cb0*/  BSYNC B1 ;  /* 0x0000000000017941 */ /* 0x000fea0003800000 */
.L_x_66:
[----:B---3--:R-:W-:Y:S01]  /*2cc0*/  @!P5 IMAD R13, R40, R88, R3 ;  /* 0x00000058280dd224 */ /* 0x008fe200078e0203 */
[----:B------:R-:W-:Y:S04]  /*2cd0*/  BSSY B1, `(.L_x_68) ;  /* 0x0000006000017945 */ /* 0x000fe80003800000 */
[----:B------:R3:W-:Y:S01]  /*2ce0*/  @!P5 STG.E.U8 desc[UR36][R4.64+0x20], R13 ;  /* 0x0000200d0400d986 */ /* 0x0007e2000c101124 */
[----:B------:R-:W-:Y:S05]  /*2cf0*/  @P2 BRA `(.L_x_69) ;  /* 0x00000000000c2947 */ /* 0x000fea0003800000 */
[----:B------:R-:W5:Y:S02]  /*2d00*/  LDG.E.U8 R100, desc[UR36][R8.64+0x21] ;  /* 0x0000212408647981 */ /* 0x000f64000c1e1100 */
[----:B-----5:R-:W-:-:S05]  /*2d10*/  PRMT R0, R100, 0x8880, RZ ;  /* 0x0000888064007816 */ /* 0x020fca00000000ff */
[----:B------:R-:W-:-:S07]  /*2d20*/  IMAD R3, R0, R89, RZ ;  /* 0x0000005900037224 */ /* 0x000fce00078e02ff */
.L_x_69:
[----:B------:R-:W-:Y:S05]  /*2d30*/  BSYNC B1 ;  /* 0x0000000000017941 */ /* 0x000fea0003800000 */
.L_x_68:
        /* <DEDUP_REMOVED lines=11> */
.L_x_71:
[----:B------:R-:W-:Y:S05]  /*2df0*/  BSYNC B1 ;  /* 0x0000000000017941 */ /* 0x000fea0003800000 */
.L_x_70:
[----:B---3--:R-:W-:Y:S01]  /*2e00*/  @!P4 IMAD R13, R42, R88, R3 ;  /* 0x000000582a0dc224 */ /* 0x008fe200078e0203 */
[----:B------:R-:W-:Y:S04]  /*2e10*/  BSSY B1, `(.L_x_72) ;  /* 0x0000006000017945 */ /* 0x000fe80003800000 */
[----:B------:R3:W-:Y:S01]  /*2e20*/  @!P4 STG.E.U8 desc[UR36][R6.64+0x20], R13 ;  /* 0x0000200d0600c986 */ /* 0x0007e2000c101124 */
[----:B------:R-:W-:Y:S05]  /*2e30*/  @P3 BRA `(.L_x_73) ;  /* 0x00000000000c3947 */ /* 0x000fea0003800000 */
[----:B------:R-:W5:Y:S02]  /*2e40*/  LDG.E.U8 R100, desc[UR36][R10.64+0x21] ;  /* 0x000021240a647981 */ /* 0x000f64000c1e1100 */
[----:B-----5:R-:W-:-:S05]  /*2e50*/  PRMT R0, R100, 0x8880, RZ ;  /* 0x0000888064007816 */ /* 0x020fca00000000ff */
[----:B------:R-:W-:-:S07]  /*2e60*/  IMAD R3, R0, R89, RZ ;  /* 0x0000005900037224 */ /* 0x000fce00078e02ff */
.L_x_73:
[----:B------:R-:W-:Y:S05]  /*2e70*/  BSYNC B1 ;  /* 0x0000000000017941 */ /* 0x000fea0003800000 */
.L_x_72:
[----:B------:R-:W-:Y:S01]  /*2e80*/  @!P3 IMAD R43, R43, R88, R3 ;  /* 0x000000582b2bb224 */ /* 0x000fe200078e0203 */
[----:B------:R-:W-:Y:S04]  /*2e90*/  BSSY B1, `(.L_x_74) ;  /* 0x0000006000017945 */ /* 0x000fe80003800000 */
[----:B------:R0:W-:Y:S01]  /*2ea0*/  @!P3 STG.E.U8 desc[UR36][R6.64+0x21], R43 ;  /* 0x0000212b0600b986 */ /* 0x0001e2000c101124 */
[----:B------:R-:W-:Y:S05]  /*2eb0*/  @P5 BRA `(.L_x_75) ;  /* 0x00000000000c5947 */ /* 0x000fea0003800000 */
[----:B------:R-:W5:Y:S02]  /*2ec0*/  LDG.E.U8 R100, desc[UR36][R8.64+0x28] ;  /* 0x0000282408647981 */ /* 0x000f64000c1e1100 */
[----:B-----5:R-:W-:-:S05]  /*2ed0*/  PRMT R0, R100, 0x8880, RZ ;  /* 0x0000888064007816 */ /* 0x020fca00000000ff */
[----:B------:R-:W-:-:S07]  /*2ee0*/  IMAD R3, R0, R89, RZ ;  /* 0x0000005900037224 */ /* 0x000fce00078e02ff */
.L_x_75:
[----:B------:R-:W-:Y:S05]  /*2ef0*/  BSYNC B1 ;  /* 0x0000000000017941 */ /* 0x000fea0003800000 */
.L_x_74:
[----:B---3--:R-:W-:Y:S01]  /*2f00*/  @!P5 IMAD R13, R44, R88, R3 ;  /* 0x000000582c0dd224 */ /* 0x008fe200078e0203 */
[----:B------:R-:W-:Y:S04]  /*2f10*/  BSSY B1, `(.L_x_76) ;  /* 0x0000006000017945 */ /* 0x000fe80003800000 */
[----:B------:R3:W-:Y:S01]  /*2f20*/  @!P5 STG.E.U8 desc[UR36][R4.64+0x28], R13 ;  /* 0x0000280d0400d986 */ /* 0x0007e2000c101124 */
[----:B------:R-:W-:Y:S05]  /*2f30*/  @P2 BRA `(.L_x_77) ;  /* 0x00000000000c2947 */ /* 0x000fea0003800000 */
[----:B------:R-:W5:Y:S02]  /*2f40*/  LDG.E.U8 R100, desc[UR36][R8.64+0x29] ;  /* 0x0000292408647981 */ /* 0x000f64000c1e1100 */
[----:B-----5:R-:W-:-:S05]  /*2f50*/  PRMT R0, R100, 0x8880, RZ ;  /* 0x0000888064007816 */ /* 0x020fca00000000ff */
[----:B------:R-:W-:-:S07]  /*2f60*/  IMAD R3, R0, R89, RZ ;  /* 0x0000005900037224 */ /* 0x000fce00078e02ff */
.L_x_77:
[----:B------:R-:W-:Y:S05]  /*2f70*/  BSYNC B1 ;  /* 0x0000000000017941 */ /* 0x000fea0003800000 */
.L_x_76:
        /* <DEDUP_REMOVED lines=11> */
.L_x_79:
[----:B------:R-:W-:Y:S05]  /*3030*/  BSYNC B1 ;  /* 0x0000000000017941 */ /* 0x000fea0003800000 */
.L_x_78:
[----:B---3--:R-:W-:Y:S01]  /*3040*/  @!P4 IMAD R13, R46, R88, R3 ;  /* 0x000000582e0dc224 */ /* 0x008fe200078e0203 */
[----:B------:R-:W-:Y:S04]  /*3050*/  BSSY B1, `(.L_x_80) ;  /* 0x0000006000017945 */ /* 0x000fe80003800000 */
[----:B------:R3:W-:Y:S01]  /*3060*/  @!P4 STG.E.U8 desc[UR36][R6.64+0x28], R13 ;  /* 0x0000280d0600c986 */ /* 0x0007e2000c101124 */
[----:B------:R-:W-:Y:S05]  /*3070*/  @P3 BRA `(.L_x_81) ;  /* 0x00000000000c3947 */ /* 0x000fea0003800000 */
[----:B------:R-:W5:Y:S02]  /*3080*/  LDG.E.U8 R100, desc[UR36][R10.64+0x29] ;  /* 0x000029240a647981 */ /* 0x000f64000c1e1100 */
[----:B-----5:R-:W-:-:S05]  /*3090*/  PRMT R0, R100, 0x8880, RZ ;  /* 0x0000888064007816 */ /* 0x020fca00000000ff */
[----:B------:R-:W-:-:S07]  /*30a0*/  IMAD R3, R0, R89, RZ ;  /* 0x0000005900037224 */ /* 0x000fce00078e02ff */
.L_x_81:
[----:B------:R-:W-:Y:S05]  /*30b0*/  BSYNC B1 ;  /* 0x0000000000017941 */ /* 0x000fea0003800000 */
.L_x_80:
[----:B------:R-:W-:Y:S01]  /*30c0*/  @!P3 IMAD R47, R47, R88, R3 ;  /* 0x000000582f2fb224 */ /* 0x000fe200078e0203 */
[----:B------:R-:W-:Y:S04]  /*30d0*/  BSSY B1, `(.L_x_82) ;  /* 0x0000006000017945 */ /* 0x000fe80003800000 */
[----:B------:R0:W-:Y:S01]  /*30e0*/  @!P3 STG.E.U8 desc[UR36][R6.64+0x29], R47 ;  /* 0x0000292f0600b986 */ /* 0x0001e2000c101124 */
[----:B------:R-:W-:Y:S05]  /*30f0*/  @P5 BRA `(.L_x_83) ;  /* 0x00000000000c5947 */ /* 0x000fea0003800000 */
[----:B------:R-:W5:Y:S02]  /*3100*/  LDG.E.U8 R100, desc[UR36][R8.64+0x30] ;  /* 0x0000302408647981 */ /* 0x000f64000c1e1100 */
[----:B-----5:R-:W-:-:S05]  /*3110*/  PRMT R0, R100, 0x8880, RZ ;  /* 0x0000888064007816 */ /* 0x020fca00000000ff */
[----:B------:R-:W-:-:S07]  /*3120*/  IMAD R3, R0, R89, RZ ;  /* 0x0000005900037224 */ /* 0x000fce00078e02ff */
.L_x_83:
[----:B------:R-:W-:Y:S05]  /*3130*/  BSYNC B1 ;  /* 0x0000000000017941 */ /* 0x000fea0003800000 */
.L_x_82:
[----:B---3--:R-:W-:Y:S01]  /*3140*/  @!P5 IMAD R13, R48, R88, R3 ;  /* 0x00000058300dd224 */ /* 0x008fe200078e0203 */
[----:B------:R-:W-:Y:S04]  /*3150*/  BSSY B1, `(.L_x_84) ;  /* 0x0000006000017945 */ /* 0x000fe80003800000 */
[----:B------:R3:W-:Y:S01]  /*3160*/  @!P5 STG.E.U8 desc[UR36][R4.64+0x30], R13 ;  /* 0x0000300d0400d986 */ /* 0x0007e2000c101124 */
[----:B------:R-:W-:Y:S05]  /*3170*/  @P2 BRA `(.L_x_85) ;  /* 0x00000000000c2947 */ /* 0x000fea0003800000 */
[----:B------:R-:W5:Y:S02]  /*3180*/  LDG.E.U8 R100, desc[UR36][R8.64+0x31] ;  /* 0x0000312408647981 */ /* 0x000f64000c1e1100 */
[----:B-----5:R-:W-:-:S05]  /*3190*/  PRMT R0, R100, 0x8880, RZ ;  /* 0x0000888064007816 */ /* 0x020fca00000000ff */
[----:B------:R-:W-:-:S07]  /*31a0*/  IMAD R3, R0, R89, RZ ;  /* 0x0000005900037224 */ /* 0x000fce00078e02ff */
.L_x_85:
[----:B------:R-:W-:Y:S05]  /*31b0*/  BSYNC B1 ;  /* 0x0000000000017941 */ /* 0x000fea0003800000 */
.L_x_84:
        /* <DEDUP_REMOVED lines=11> */
.L_x_87:
[----:B------:R-:W-:Y:S05]  /*3270*/  BSYNC B1 ;  /* 0x0000000000017941 */ /* 0x000fea0003800000 */
.L_x_86:
[----:B---3--:R-:W-:Y:S01]  /*3280*/  @!P4 IMAD R13, R50, R88, R3 ;  /* 0x00000058320dc224 */ /* 0x008fe200078e0203 */
[----:B------:R-:W-:Y:S04]  /*3290*/  BSSY B1, `(.L_x_88) ;  /* 0x0000006000017945 */ /* 0x000fe80003800000 */
[----:B------:R3:W-:Y:S01]  /*32a0*/  @!P4 STG.E.U8 desc[UR36][R6.64+0x30], R13 ;  /* 0x0000300d0600c986 */ /* 0x0007e2000c101124 */
[----:B------:R-:W-:Y:S05]  /*32b0*/  @P3 BRA `(.L_x_89) ;  /* 0x00000000000c3947 */ /* 0x000fea0003800000 */
[----:B------:R-:W5:Y:S02]  /*32c0*/  LDG.E.U8 R100, desc[UR36][R10.64+0x31] ;  /* 0x000031240a647981 */ /* 0x000f64000c1e1100 */
[----:B-----5:R-:W-:-:S05]  /*32d0*/  PRMT R0, R100, 0x8880, RZ ;  /* 0x0000888064007816 */ /* 0x020fca00000000ff */
[----:B------:R-:W-:-:S07]  /*32e0*/  IMAD R3, R0, R89, RZ ;  /* 0x0000005900037224 */ /* 0x000fce00078e02ff */
.L_x_89:
[----:B------:R-:W-:Y:S05]  /*32f0*/  BSYNC B1 ;  /* 0x0000000000017941 */ /* 0x000fea0003800000 */
.L_x_88:
[----:B------:R-:W-:Y:S01]  /*3300*/  @!P3 IMAD R51, R51, R88, R3 ;  /* 0x000000583333b224 */ /* 0x000fe200078e0203 */
[----:B------:R-:W-:Y:S04]  /*3310*/  BSSY B1, `(.L_x_90) ;  /* 0x0000006000017945 */ /* 0x000fe80003800000 */
[----:B------:R0:W-:Y:S01]  /*3320*/  @!P3 STG.E.U8 desc[UR36][R6.64+0x31], R51 ;  /* 0x000031330600b986 */ /* 0x0001e2000c101124 */
[----:B------:R-:W-:Y:S05]  /*3330*/  @P5 BRA `(.L_x_91) ;  /* 0x00000000000c5947 */ /* 0x000fea0003800000 */
[----:B------:R-:W5:Y:S02]  /*3340*/  LDG.E.U8 R100, desc[UR36][R8.64+0x38] ;  /* 0x0000382408647981 */ /* 0x000f64000c1e1100 */
[----:B-----5:R-:W-:-:S05]  /*3350*/  PRMT R0, R100, 0x8880, RZ ;  /* 0x0000888064007816 */ /* 0x020fca00000000ff */
[----:B------:R-:W-:-:S07]  /*3360*/  IMAD R3, R0, R89, RZ ;  /* 0x0000005900037224 */ /* 0x000fce00078e02ff */
.L_x_91:
[----:B------:R-:W-:Y:S05]  /*3370*/  BSYNC B1 ;  /* 0x0000000000017941 */ /* 0x000fea0003800000 */
.L_x_90:
[----:B---3--:R-:W-:Y:S01]  /*3380*/  @!P5 IMAD R13, R52, R88, R3 ;  /* 0x00000058340dd224 */ /* 0x008fe200078e0203 */
[----:B------:R-:W-:Y:S04]  /*3390*/  BSSY B1, `(.L_x_92) ;  /* 0x0000006000017945 */ /* 0x000fe80003800000 */
[----:B------:R3:W-:Y:S01]  /*33a0*/  @!P5 STG.E.U8 desc[UR36][R4.64+0x38], R13 ;  /* 0x0000380d0400d986 */ /* 0x0007e2000c101124 */
[----:B------:R-:W-:Y:S05]  /*33b0*/  @P2 BRA `(.L_x_93) ;  /* 0x00000000000c2947 */ /* 0x000fea0003800000 */
[----:B------:R-:W5:Y:S02]  /*33c0*/  LDG.E.U8 R100, desc[UR36][R8.64+0x39] ;  /* 0x0000392408647981 */ /* 0x000f64000c1e1100 */
[----:B-----5:R-:W-:-:S05]  /*33d0*/  PRMT R0, R100, 0x8880, RZ ;  /* 0x0000888064007816 */ /* 0x020fca00000000ff */
[----:B------:R-:W-:-:S07]  /*33e0*/  IMAD R3, R0, R89, RZ ;  /* 0x0000005900037224 */ /* 0x000fce00078e02ff */
.L_x_93:
[----:B------:R-:W-:Y:S05]  /*33f0*/  BSYNC B1 ;  /* 0x0000000000017941 */ /* 0x000fea0003800000 */
.L_x_92:
        /* <DEDUP_REMOVED lines=11> */
.L_x_95:
[----:B------:R-:W-:Y:S05]  /*34b0*/  BSYNC B1 ;  /* 0x0000000000017941 */ /* 0x000fea0003800000 */
.L_x_94:
[----:B---3--:R-:W-:Y:S01]  /*34c0*/  @!P4 IMAD R13, R54, R88, R3 ;  /* 0x00000058360dc224 */ /* 0x008fe200078e0203 */
[----:B------:R-:W-:Y:S04]  /*34d0*/  BSSY B1, `(.L_x_96) ;  /* 0x0000006000017945 */ /* 0x000fe80003800000 */
[----:B------:R3:W-:Y:S01]  /*34e0*/  @!P4 STG.E.U8 desc[UR36][R6.64+0x38], R13 ;  /* 0x0000380d0600c986 */ /* 0x0007e2000c101124 */
[----:B------:R-:W-:Y:S05]  /*34f0*/  @P3 BRA `(.L_x_97) ;  /* 0x00000000000c3947 */ /* 0x000fea0003800000 */
[----:B------:R-:W5:Y:S02]  /*3500*/  LDG.E.U8 R100, desc[UR36][R10.64+0x39] ;  /* 0x000039240a647981 */ /* 0x000f64000c1e1100 */
[----:B-----5:R-:W-:-:S05]  /*3510*/  PRMT R0, R100, 0x8880, RZ ;  /* 0x0000888064007816 */ /* 0x020fca00000000ff */
[----:B------:R-:W-:-:S07]  /*3520*/  IMAD R3, R0, R89, RZ ;  /* 0x0000005900037224 */ /* 0x000fce00078e02ff */
.L_x_97:
[----:B------:R-:W-:Y:S05]  /*3530*/  BSYNC B1 ;  /* 0x0000000000017941 */ /* 0x000fea0003800000 */
.L_x_96:
[----:B------:R-:W-:Y:S01]  /*3540*/  @!P3 IMAD R55, R55, R88, R3 ;  /* 0x000000583737b224 */ /* 0x000fe200078e0203 */
[----:B------:R-:W-:Y:S04]  /*3550*/  BSSY B1, `(.L_x_98) ;  /* 0x0000006000017945 */ /* 0x000fe80003800000 */
[----:B------:R0:W-:Y:S01]  /*3560*/  @!P3 STG.E.U8 desc[UR36][R6.64+0x39], R55 ;  /* 0x000039370600b986 */ /* 0x0001e2000c101124 */
[----:B------:R-:W-:Y:S05]  /*3570*/  @P5 BRA `(.L_x_99) ;  /* 0x00000000000c5947 */ /* 0x000fea0003800000 */
[----:B------:R-:W5:Y:S02]  /*3580*/  LDG.E.U8 R100, desc[UR36][R8.64+0x40] ;  /* 0x0000402408647981 */ /* 0x000f64000c1e1100 */
[----:B-----5:R-:W-:-:S05]  /*3590*/  PRMT R0, R100, 0x8880, RZ ;  /* 0x0000888064007816 */ /* 0x020fca00000000ff */
[----:B------:R-:W-:-:S07]  /*35a0*/  IMAD R3, R0, R89, RZ ;  /* 0x0000005900037224 */ /* 0x000fce00078e02ff */
.L_x_99:
[----:B------:R-:W-:Y:S05]  /*35b0*/  BSYNC B1 ;  /* 0x0000000000017941 */ /* 0x000fea0003800000 */
.L_x_98:
[----:B---3--:R-:W-:Y:S01]  /*35c0*/  @!P5 IMAD R13, R56, R88, R3 ;  /* 0x00000058380dd224 */ /* 0x008fe200078e0203 */
[----:B------:R-:W-:Y:S04]  /*35d0*/  BSSY B1, `(.L_x_100) ;  /* 0x0000006000017945 */ /* 0x000fe80003800000 */
[----:B------:R3:W-:Y:S01]  /*35e0*/  @!P5 STG.E.U8 desc[UR36][R4.64+0x40], R13 ;  /* 0x0000400d0400d986 */ /* 0x0007e2000c101124 */
[----:B------:R-:W-:Y:S05]  /*35f0*/  @P2 BRA `(.L_x_101) ;  /* 0x00000000000c2947 */ /* 0x000fea0003800000 */
[----:B------:R-:W5:Y:S02]  /*3600*/  LDG.E.U8 R100, desc[UR36][R8.64+0x41] ;  /* 0x0000412408647981 */ /* 0x000f64000c1e1100 */
[----:B-----5:R-:W-:-:S05]  /*3610*/  PRMT R0, R100, 0x8880, RZ ;  /* 0x0000888064007816 */ /* 0x020fca00000000ff */
[----:B------:R-:W-:-:S07]  /*3620*/  IMAD R3, R0, R89, RZ ;  /* 0x0000005900037224 */ /* 0x000fce00078e02ff */
.L_x_101:
[----:B------:R-:W-:Y:S05]  /*3630*/  BSYNC B1 ;  /* 0x0000000000017941 */ /* 0x000fea0003800000 */
.L_x_100:
        /* <DEDUP_REMOVED lines=11> */
.L_x_103:
[----:B------:R-:W-:Y:S05]  /*36f0*/  BSYNC B1 ;  /* 0x0000000000017941 */ /* 0x000fea0003800000 */
.L_x_102:
[----:B---3--:R-:W-:Y:S01]  /*3700*/  @!P4 IMAD R13, R58, R88, R3 ;  /* 0x000000583a0dc224 */ /* 0x008fe200078e0203 */
[----:B------:R-:W-:Y:S04]  /*3710*/  BSSY B1, `(.L_x_104) ;  /* 0x0000006000017945 */ /* 0x000fe80003800000 */
[----:B------:R3:W-:Y:S01]  /*3720*/  @!P4 STG.E.U8 desc[UR36][R6.64+0x40], R13 ;  /* 0x0000400d0600c986 */ /* 0x0007e2000c101124 */
[----:B------:R-:W-:Y:S05]  /*3730*/  @P3 BRA `(.L_x_105) ;  /* 0x00000000000c3947 */ /* 0x000fea0003800000 */
[----:B------:R-:W5:Y:S02]  /*3740*/  LDG.E.U8 R100, desc[UR36][R10.64+0x41] ;  /* 0x000041240a647981 */ /* 0x000f64000c1e1100 */
[----:B-----5:R-:W-:-:S05]  /*3750*/  PRMT R0, R100, 0x8880, RZ ;  /* 0x0000888064007816 */ /* 0x020fca00000000ff */
[----:B------:R-:W-:-:S07]  /*3760*/  IMAD R3, R0, R89, RZ ;  /* 0x0000005900037224 */ /* 0x000fce00078e02ff */
.L_x_105:
[----:B------:R-:W-:Y:S05]  /*3770*/  BSYNC B1 ;  /* 0x0000000000017941 */ /* 0x000fea0003800000 */
.L_x_104:
[----:B------:R-:W-:Y:S01]  /*3780*/  @!P3 IMAD R59, R59, R88, R3 ;  /* 0x000000583b3bb224 */ /* 0x000fe200078e0203 */
[----:B------:R-:W-:Y:S04]  /*3790*/  BSSY B1, `(.L_x_106) ;  /* 0x0000006000017945 */ /* 0x000fe80003800000 */
[----:B------:R0:W-:Y:S01]  /*37a0*/  @!P3 STG.E.U8 desc[UR36][R6.64+0x41], R59 ;  /* 0x0000413b0600b986 */ /* 0x0001e2000c101124 */
[----:B------:R-:W-:Y:S05]  /*37b0*/  @P5 BRA `(.L_x_107) ;  /* 0x00000000000c5947 */ /* 0x000fea0003800000 */
[----:B------:R-:W5:Y:S02]  /*37c0*/  LDG.E.U8 R100, desc[UR36][R8.64+0x48] ;  /* 0x0000482408647981 */ /* 0x000f64000c1e1100 */
[----:B-----5:R-:W-:-:S05]  /*37d0*/  PRMT R0, R100, 0x8880, RZ ;  /* 0x0000888064007816 */ /* 0x020fca00000000ff */
[----:B------:R-:W-:-:S07]  /*37e0*/  IMAD R3, R0, R89, RZ ;  /* 0x0000005900037224 */ /* 0x000fce00078e02ff */
.L_x_107:
[----:B------:R-:W-:Y:S05]  /*37f0*/  BSYNC B1 ;  /* 0x0000000000017941 */ /* 0x000fea0003800000 */
.L_x_106:
[----:B---3--:R-:W-:Y:S01]  /*3800*/  @!P5 IMAD R13, R60, R88, R3 ;  /* 0x000000583c0dd224 */ /* 0x008fe200078e0203 */
[----:B------:R-:W-:Y:S04]  /*3810*/  BSSY B1, `(.L_x_108) ;  /* 0x0000006000017945 */ /* 0x000fe80003800000 */
[----:B------:R3:W-:Y:S01]  /*3820*/  @!P5 STG.E.U8 desc[UR36][R4.64+0x48], R13 ;  /* 0x0000480d0400d986 */ /* 0x0007e2000c101124 */
[----:B------:R-:W-:Y:S05]  /*3830*/  @P2 BRA `(.L_x_109) ;  /* 0x00000000000c2947 */ /* 0x000fea0003800000 */
[----:B------:R-:W5:Y:S02]  /*3840*/  LDG.E.U8 R100, desc[UR36][R8.64+0x49] ;  /* 0x0000492408647981 */ /* 0x000f64000c1e1100 */
[----:B-----5:R-:W-:-:S05]  /*3850*/  PRMT R0, R100, 0x8880, RZ ;  /* 0x0000888064007816 */ /* 0x020fca00000000ff */
[----:B------:R-:W-:-:S07]  /*3860*/  IMAD R3, R0, R89, RZ ;  /* 0x0000005900037224 */ /* 0x000fce00078e02ff */
.L_x_109:
[----:B------:R-:W-:Y:S05]  /*3870*/  BSYNC B1 ;  /* 0x0000000000017941 */ /* 0x000fea0003800000 */
.L_x_108:
        /* <DEDUP_REMOVED lines=11> */
.L_x_111:
[----:B------:R-:W-:Y:S05]  /*3930*/  BSYNC B1 ;  /* 0x0000000000017941 */ /* 0x000fea0003800000 */
.L_x_110:
[----:B---3--:R-:W-:Y:S01]  /*3940*/  @!P4 IMAD R13, R62, R88, R3 ;  /* 0x000000583e0dc224 */ /* 0x008fe200078e0203 */
[----:B------:R-:W-:Y:S04]  /*3950*/  BSSY B1, `(.L_x_112) ;  /* 0x0000006000017945 */ /* 0x000fe80003800000 */
[----:B------:R3:W-:Y:S01]  /*3960*/  @!P4 STG.E.U8 desc[UR36][R6.64+0x48], R13 ;  /* 0x0000480d0600c986 */ /* 0x0007e2000c101124 */
[----:B------:R-:W-:Y:S05]  /*3970*/  @P3 BRA `(.L_x_113) ;  /* 0x00000000000c3947 */ /* 0x000fea0003800000 */
[----:B------:R-:W5:Y:S02]  /*3980*/  LDG.E.U8 R100, desc[UR36][R10.64+0x49] ;  /* 0x000049240a647981 */ /* 0x000f64000c1e1100 */
[----:B-----5:R-:W-:-:S05]  /*3990*/  PRMT R0, R100, 0x8880, RZ ;  /* 0x0000888064007816 */ /* 0x020fca00000000ff */
[----:B------:R-:W-:-:S07]  /*39a0*/  IMAD R3, R0, R89, RZ ;  /* 0x0000005900037224 */ /* 0x000fce00078e02ff */
.L_x_113:
[----:B------:R-:W-:Y:S05]  /*39b0*/  BSYNC B1 ;  /* 0x0000000000017941 */ /* 0x000fea0003800000 */
.L_x_112:
[----:B------:R-:W-:Y:S01]  /*39c0*/  @!P3 IMAD R63, R63, R88, R3 ;  /* 0x000000583f3fb224 */ /* 0x000fe200078e0203 */
[----:B------:R-:W-:Y:S04]  /*39d0*/  BSSY B1, `(.L_x_114) ;  /* 0x0000006000017945 */ /* 0x000fe80003800000 */
[----:B------:R0:W-:Y:S01]  /*39e0*/  @!P3 STG.E.U8 desc[UR36][R6.64+0x49], R63 ;  /* 0x0000493f0600b986 */ /* 0x0001e2000c101124 */
[----:B------:R-:W-:Y:S05]  /*39f0*/  @P5 BRA `(.L_x_115) ;  /* 0x00000000000c5947 */ /* 0x000fea0003800000 */
[----:B------:R-:W5:Y:S02]  /*3a00*/  LDG.E.U8 R100, desc[UR36][R8.64+0x50] ;  /* 0x0000502408647981 */ /* 0x000f64000c1e1100 */
[----:B-----5:R-:W-:-:S05]  /*3a10*/  PRMT R0, R100, 0x8880, RZ ;  /* 0x0000888064007816 */ /* 0x020fca00000000ff */
[----:B------:R-:W-:-:S07]  /*3a20*/  IMAD R3, R0, R89, RZ ;  /* 0x0000005900037224 */ /* 0x000fce00078e02ff */
.L_x_115:
[----:B------:R-:W-:Y:S05]  /*3a30*/  BSYNC B1 ;  /* 0x0000000000017941 */ /* 0x000fea0003800000 */
.L_x_114:
[----:B---3--:R-:W-:Y:S01]  /*3a40*/  @!P5 IMAD R13, R64, R88, R3 ;  /* 0x00000058400dd224 */ /* 0x008fe200078e0203 */
[----:B------:R-:W-:Y:S04]  /*3a50*/  BSSY B1, `(.L_x_116) ;  /* 0x0000006000017945 */ /* 0x000fe80003800000 */
[----:B------:R3:W-:Y:S01]  /*3a60*/  @!P5 STG.E.U8 desc[UR36][R4.64+0x50], R13 ;  /* 0x0000500d0400d986 */ /* 0x0007e2000c101124 */
[----:B------:R-:W-:Y:S05]  /*3a70*/  @P2 BRA `(.L_x_117) ;  /* 0x00000000000c2947 */ /* 0x000fea0003800000 */
[----:B------:R-:W5:Y:S02]  /*3a80*/  LDG.E.U8 R100, desc[UR36][R8.64+0x51] ;  /* 0x0000512408647981 */ /* 0x000f64000c1e1100 */
[----:B-----5:R-:W-:-:S05]  /*3a90*/  PRMT R0, R100, 0x8880, RZ ;  /* 0x0000888064007816 */ /* 0x020fca00000000ff */
[----:B------:R-:W-:-:S07]  /*3aa0*/  IMAD R3, R0, R89, RZ ;  /* 0x0000005900037224 */ /* 0x000fce00078e02ff */
.L_x_117:
[----:B------:R-:W-:Y:S05]  /*3ab0*/  BSYNC B1 ;  /* 0x0000000000017941 */ /* 0x000fea0003800000 */
.L_x_116:
        /* <DEDUP_REMOVED lines=11> */
.L_x_119:
[----:B------:R-:W-:Y:S05]  /*3b70*/  BSYNC B1 ;  /* 0x0000000000017941 */ /* 0x000fea0003800000 */
.L_x_118:
[----:B---3--:R-:W-:Y:S01]  /*3b80*/  @!P4 IMAD R13, R66, R88, R3 ;  /* 0x00000058420dc224 */ /* 0x008fe200078e0203 */
[----:B------:R-:W-:Y:S04]  /*3b90*/  BSSY B1, `(.L_x_120) ;  /* 0x0000006000017945 */ /* 0x000fe80003800000 */
[----:B------:R3:W-:Y:S01]  /*3ba0*/  @!P4 STG.E.U8 desc[UR36][R6.64+0x50], R13 ;  /* 0x0000500d0600c986 */ /* 0x0007e2000c101124 */
[----:B------:R-:W-:Y:S05]  /*3bb0*/  @P3 BRA `(.L_x_121) ;  /* 0x00000000000c3947 */ /* 0x000fea0003800000 */
[----:B------:R-:W5:Y:S02]  /*3bc0*/  LDG.E.U8 R100, desc[UR36][R10.64+0x51] ;  /* 0x000051240a647981 */ /* 0x000f64000c1e1100 */
[----:B-----5:R-:W-:-:S05]  /*3bd0*/  PRMT R0, R100, 0x8880, RZ ;  /* 0x0000888064007816 */ /* 0x020fca00000000ff */
[----:B------:R-:W-:-:S07]  /*3be0*/  IMAD R3, R0, R89, RZ ;  /* 0x0000005900037224 */ /* 0x000fce00078e02ff */
.L_x_121:
[----:B------:R-:W-:Y:S05]  /*3bf0*/  BSYNC B1 ;  /* 0x0000000000017941 */ /* 0x000fea0003800000 */
.L_x_120:
[----:B------:R-:W-:Y:S01]  /*3c00*/  @!P3 IMAD R67, R67, R88, R3 ;  /* 0x000000584343b224 */ /* 0x000fe200078e0203 */
[----:B------:R-:W-:Y:S04]  /*3c10*/  BSSY B1, `(.L_x_122) ;  /* 0x0000006000017945 */ /* 0x000fe80003800000 */
[----:B------:R0:W-:Y:S01]  /*3c20*/  @!P3 STG.E.U8 desc[UR36][R6.64+0x51], R67 ;  /* 0x000051430600b986 */ /* 0x0001e2000c101124 */
[----:B------:R-:W-:Y:S05]  /*3c30*/  @P5 BRA `(.L_x_123) ;  /* 0x00000000000c5947 */ /* 0x000fea0003800000 */
[----:B------:R-:W5:Y:S02]  /*3c40*/  LDG.E.U8 R100, desc[UR36][R8.64+0x58] ;  /* 0x0000582408647981 */ /* 0x000f64000c1e1100 */
[----:B-----5:R-:W-:-:S05]  /*3c50*/  PRMT R0, R100, 0x8880, RZ ;  /* 0x0000888064007816 */ /* 0x020fca00000000ff */
[----:B------:R-:W-:-:S07]  /*3c60*/  IMAD R3, R0, R89, RZ ;  /* 0x0000005900037224 */ /* 0x000fce00078e02ff */
.L_x_123:
[----:B------:R-:W-:Y:S05]  /*3c70*/  BSYNC B1 ;  /* 0x0000000000017941 */ /* 0x000fea0003800000 */
.L_x_122:
[----:B---3--:R-:W-:Y:S01]  /*3c80*/  @!P5 IMAD R13, R68, R88, R3 ;  /* 0x00000058440dd224 */ /* 0x008fe200078e0203 */
[----:B------:R-:W-:Y:S04]  /*3c90*/  BSSY B1, `(.L_x_124) ;  /* 0x0000006000017945 */ /* 0x000fe80003800000 */
[----:B------:R3:W-:Y:S01]  /*3ca0*/  @!P5 STG.E.U8 desc[UR36][R4.64+0x58], R13 ;  /* 0x0000580d0400d986 */ /* 0x0007e2000c101124 */
[----:B------:R-:W-:Y:S05]  /*3cb0*/  @P2 BRA `(.L_x_125) ;  /* 0x00000000000c2947 */ /* 0x000fea0003800000 */
[----:B------:R-:W5:Y:S02]  /*3cc0*/  LDG.E.U8 R100, desc[UR36][R8.64+0x59] ;  /* 0x0000592408647981 */ /* 0x000f64000c1e1100 */
[----:B-----5:R-:W-:-:S05]  /*3cd0*/  PRMT R0, R100, 0x8880, RZ ;  /* 0x0000888064007816 */ /* 0x020fca00000000ff */
[----:B------:R-:W-:-:S07]  /*3ce0*/  IMAD R3, R0, R89, RZ ;  /* 0x0000005900037224 */ /* 0x000fce00078e02ff */
.L_x_125:
[----:B------:R-:W-:Y:S05]  /*3cf0*/  BSYNC B1 ;  /* 0x0000000000017941 */ /* 0x000fea0003800000 */
.L_x_124:
        /* <DEDUP_REMOVED lines=11> */
.L_x_127:
[----:B------:R-:W-:Y:S05]  /*3db0*/  BSYNC B1 ;  /* 0x0000000000017941 */ /* 0x000fea0003800000 */
.L_x_126:
[----:B---3--:R-:W-:Y:S01]  /*3dc0*/  @!P4 IMAD R13, R70, R88, R3 ;  /* 0x00000058460dc224 */ /* 0x008fe200078e0203 */
[----:B------:R-:W-:Y:S04]  /*3dd0*/  BSSY B1, `(.L_x_128) ;  /* 0x0000006000017945 */ /* 0x000fe80003800000 */
[----:B------:R3:W-:Y:S01]  /*3de0*/  @!P4 STG.E.U8 desc[UR36][R6.64+0x58], R13 ;  /* 0x0000580d0600c986 */ /* 0x0007e2000c101124 */
[----:B------:R-:W-:Y:S05]  /*3df0*/  @P3 BRA `(.L_x_129) ;  /* 0x00000000000c3947 */ /* 0x000fea0003800000 */
[----:B------:R-:W5:Y:S02]  /*3e00*/  LDG.E.U8 R100, desc[UR36][R10.64+0x59] ;  /* 0x000059240a647981 */ /* 0x000f64000c1e1100 */
[----:B-----5:R-:W-:-:S05]  /*3e10*/  PRMT R0, R100, 0x8880, RZ ;  /* 0x0000888064007816 */ /* 0x020fca00000000ff */
[----:B------:R-:W-:-:S07]  /*3e20*/  IMAD R3, R0, R89, RZ ;  /* 0x0000005900037224 */ /* 0x000fce00078e02ff */
.L_x_129:
[----:B------:R-:W-:Y:S05]  /*3e30*/  BSYNC B1 ;  /* 0x0000000000017941 */ /* 0x000fea0003800000 */
.L_x_128:
[----:B------:R-:W-:Y:S01]  /*3e40*/  @!P3 IMAD R71, R71, R88, R3 ;  /* 0x000000584747b224 */ /* 0x000fe200078e0203 */
[----:B------:R-:W-:Y:S04]  /*3e50*/  BSSY B1, `(.L_x_130) ;  /* 0x0000006000017945 */ /* 0x000fe80003800000 */
[----:B------:R0:W-:Y:S01]  /*3e60*/  @!P3 STG.E.U8 desc[UR36][R6.64+0x59], R71 ;  /* 0x000059470600b986 */ /* 0x0001e2000c101124 */
[----:B------:R-:W-:Y:S05]  /*3e70*/  @P5 BRA `(.L_x_131) ;  /* 0x00000000000c5947 */ /* 0x000fea0003800000 */
[----:B------:R-:W5:Y:S02]  /*3e80*/  LDG.E.U8 R100, desc[UR36][R8.64+0x60] ;  /* 0x0000602408647981 */ /* 0x000f64000c1e1100 */
[----:B-----5:R-:W-:-:S05]  /*3e90*/  PRMT R0, R100, 0x8880, RZ ;  /* 0x0000888064007816 */ /* 0x020fca00000000ff */
[----:B------:R-:W-:-:S07]  /*3ea0*/  IMAD R3, R0, R89, RZ ;  /* 0x0000005900037224 */ /* 0x000fce00078e02ff */
.L_x_131:
[----:B------:R-:W-:Y:S05]  /*3eb0*/  BSYNC B1 ;  /* 0x0000000000017941 */ /* 0x000fea0003800000 */
.L_x_130:
[----:B---3--:R-:W-:Y:S01]  /*3ec0*/  @!P5 IMAD R13, R72, R88, R3 ;  /* 0x00000058480dd224 */ /* 0x008fe200078e0203 */
[----:B------:R-:W-:Y:S04]  /*3ed0*/  BSSY B1, `(.L_x_132) ;  /* 0x0000006000017945 */ /* 0x000fe80003800000 */
[----:B------:R3:W-:Y:S01]  /*3ee0*/  @!P5 STG.E.U8 desc[UR36][R4.64+0x60], R13 ;  /* 0x0000600d0400d986 */ /* 0x0007e2000c101124 */
[----:B------:R-:W-:Y:S05]  /*3ef0*/  @P2 BRA `(.L_x_133) ;  /* 0x00000000000c2947 */ /* 0x000fea0003800000 */
[----:B------:R-:W5:Y:S02]  /*3f00*/  LDG.E.U8 R100, desc[UR36][R8.64+0x61] ;  /* 0x0000612408647981 */ /* 0x000f64000c1e1100 */
[----:B-----5:R-:W-:-:S05]  /*3f10*/  PRMT R0, R100, 0x8880, RZ ;  /* 0x0000888064007816 */ /* 0x020fca00000000ff */
[----:B------:R-:W-:-:S07]  /*3f20*/  IMAD R3, R0, R89, RZ ;  /* 0x0000005900037224 */ /* 0x000fce00078e02ff */
.L_x_133:
[----:B------:R-:W-:Y:S05]  /*3f30*/  BSYNC B1 ;  /* 0x0000000000017941 */ /* 0x000fea0003800000 */
.L_x_132:
        /* <DEDUP_REMOVED lines=11> */
.L_x_135:
[----:B------:R-:W-:Y:S05]  /*3ff0*/  BSYNC B1 ;  /* 0x0000000000017941 */ /* 0x000fea0003800000 */
.L_x_134:
[----:B---3--:R-:W-:Y:S01]  /*4000*/  @!P4 IMAD R13, R74, R88, R3 ;  /* 0x000000584a0dc224 */ /* 0x008fe200078e0203 */
[----:B------:R-:W-:Y:S04]  /*4010*/  BSSY B1, `(.L_x_136) ;  /* 0x0000006000017945 */ /* 0x000fe80003800000 */
[----:B------:R3:W-:Y:S01]  /*4020*/  @!P4 STG.E.U8 desc[UR36][R6.64+0x60], R13 ;  /* 0x0000600d0600c986 */ /* 0x0007e2000c101124 */
[----:B------:R-:W-:Y:S05]  /*4030*/  @P3 BRA `(.L_x_137) ;  /* 0x00000000000c3947 */ /* 0x000fea0003800000 */
[----:B------:R-:W5:Y:S02]  /*4040*/  LDG.E.U8 R100, desc[UR36][R10.64+0x61] ;  /* 0x000061240a647981 */ /* 0x000f64000c1e1100 */
[----:B-----5:R-:W-:-:S05]  /*4050*/  PRMT R0, R100, 0x8880, RZ ;  /* 0x0000888064007816 */ /* 0x020fca00000000ff */
[----:B------:R-:W-:-:S07]  /*4060*/  IMAD R3, R0, R89, RZ ;  /* 0x0000005900037224 */ /* 0x000fce00078e02ff */
.L_x_137:
[----:B------:R-:W-:Y:S05]  /*4070*/  BSYNC B1 ;  /* 0x0000000000017941 */ /* 0x000fea0003800000 */
.L_x_136:
[----:B------:R-:W-:Y:S01]  /*4080*/  @!P3 IMAD R75, R75, R88, R3 ;  /* 0x000000584b4bb224 */ /* 0x000fe200078e0203 */
[----:B------:R-:W-:Y:S04]  /*4090*/  BSSY B1, `(.L_x_138) ;  /* 0x0000006000017945 */ /* 0x000fe80003800000 */
[----:B------:R0:W-:Y:S01]  /*40a0*/  @!P3 STG.E.U8 desc[UR36][R6.64+0x61], R75 ;  /* 0x0000614b0600b986 */ /* 0x0001e2000c101124 */
[----:B------:R-:W-:Y:S05]  /*40b0*/  @P5 BRA `(.L_x_139) ;  /* 0x00000000000c5947 */ /* 0x000fea0003800000 */
[----:B------:R-:W5:Y:S02]  /*40c0*/  LDG.E.U8 R100, desc[UR36][R8.64+0x68] ;  /* 0x0000682408647981 */ /* 0x000f64000c1e1100 */
[----:B-----5:R-:W-:-:S05]  /*40d0*/  PRMT R0, R100, 0x8880, RZ ;  /* 0x0000888064007816 */ /* 0x020fca00000000ff */
[----:B------:R-:W-:-:S07]  /*40e0*/  IMAD R3, R0, R89, RZ ;  /* 0x0000005900037224 */ /* 0x000fce00078e02ff */
.L_x_139:
[----:B------:R-:W-:Y:S05]  /*40f0*/  BSYNC B1 ;  /* 0x0000000000017941 */ /* 0x000fea0003800000 */
.L_x_138:
[----:B---3--:R-:W-:Y:S01]  /*4100*/  @!P5 IMAD R13, R76, R88, R3 ;  /* 0x000000584c0dd224 */ /* 0x008fe200078e0203 */
[----:B------:R-:W-:Y:S04]  /*4110*/  BSSY B1, `(.L_x_140) ;  /* 0x0000006000017945 */ /* 0x000fe80003800000 */
[----:B------:R3:W-:Y:S01]  /*4120*/  @!P5 STG.E.U8 desc[UR36][R4.64+0x68], R13 ;  /* 0x0000680d0400d986 */ /* 0x0007e2000c101124 */
[----:B------:R-:W-:Y:S05]  /*4130*/  @P2 BRA `(.L_x_141) ;  /* 0x00000000000c2947 */ /* 0x000fea0003800000 */
[----:B------:R-:W5:Y:S02]  /*4140*/  LDG.E.U8 R100, desc[UR36][R8.64+0x69] ;  /* 0x0000692408647981 */ /* 0x000f64000c1e1100 */
[----:B-----5:R-:W-:-:S05]  /*4150*/  PRMT R0, R100, 0x8880, RZ ;  /* 0x0000888064007816 */ /* 0x020fca00000000ff */
[----:B------:R-:W-:-:S07]  /*4160*/  IMAD R3, R0, R89, RZ ;  /* 0x0000005900037224 */ /* 0x000fce00078e02ff */
.L_x_141:
[----:B------:R-:W-:Y:S05]  /*4170*/  BSYNC B1 ;  /* 0x0000000000017941 */ /* 0x000fea0003800000 */
.L_x_140:
        /* <DEDUP_REMOVED lines=11> */
.L_x_143:
[----:B------:R-:W-:Y:S05]  /*4230*/  BSYNC B1 ;  /* 0x0000000000017941 */ /* 0x000fea0003800000 */
.L_x_142:
[----:B---3--:R-:W-:Y:S01]  /*4240*/  @!P4 IMAD R13, R78, R88, R3 ;  /* 0x000000584e0dc224 */ /* 0x008fe200078e0203 */
[----:B------:R-:W-:Y:S04]  /*4250*/  BSSY B1, `(.L_x_144) ;  /* 0x0000006000017945 */ /* 0x000fe80003800000 */
[----:B------:R3:W-:Y:S01]  /*4260*/  @!P4 STG.E.U8 desc[UR36][R6.64+0x68], R13 ;  /* 0x0000680d0600c986 */ /* 0x0007e2000c101124 */
[----:B------:R-:W-:Y:S05]  /*4270*/  @P3 BRA `(.L_x_145) ;  /* 0x00000000000c3947 */ /* 0x000fea0003800000 */
[----:B------:R-:W5:Y:S02]  /*4280*/  LDG.E.U8 R100, desc[UR36][R10.64+0x69] ;  /* 0x000069240a647981 */ /* 0x000f64000c1e1100 */
[----:B-----5:R-:W-:-:S05]  /*4290*/  PRMT R0, R100, 0x8880, RZ ;  /* 0x0000888064007816 */ /* 0x020fca00000000ff */
[----:B------:R-:W-:-:S07]  /*42a0*/  IMAD R3, R0, R89, RZ ;  /* 0x0000005900037224 */ /* 0x000fce00078e02ff */
.L_x_145:
[----:B------:R-:W-:Y:S05]  /*42b0*/  BSYNC B1 ;  /* 0x0000000000017941 */ /* 0x000fea0003800000 */
.L_x_144:
[----:B------:R-:W-:Y:S01]  /*42c0*/  @!P3 IMAD R79, R79, R88, R3 ;  /* 0x000000584f4fb224 */ /* 0x000fe200078e0203 */
[----:B------:R-:W-:Y:S04]  /*42d0*/  BSSY B1, `(.L_x_146) ;  /* 0x0000006000017945 */ /* 0x000fe80003800000 */
[----:B------:R0:W-:Y:S01]  /*42e0*/  @!P3 STG.E.U8 desc[UR36][R6.64+0x69], R79 ;  /* 0x0000694f0600b986 */ /* 0x0001e2000c101124 */
[----:B------:R-:W-:Y:S05]  /*42f0*/  @P5 BRA `(.L_x_147) ;  /* 0x00000000000c5947 */ /* 0x000fea0003800000 */
[----:B------:R-:W5:Y:S02]  /*4300*/  LDG.E.U8 R100, desc[UR36][R8.64+0x70] ;  /* 0x0000702408647981 */ /* 0x000f64000c1e1100 */
[----:B-----5:R-:W-:-:S05]  /*4310*/  PRMT R0, R100, 0x8880, RZ ;  /* 0x0000888064007816 */ /* 0x020fca00000000ff */
[----:B------:R-:W-:-:S07]  /*4320*/  IMAD R3, R0, R89, RZ ;  /* 0x0000005900037224 */ /* 0x000fce00078e02ff */
.L_x_147:
[----:B------:R-:W-:Y:S05]  /*4330*/  BSYNC B1 ;  /* 0x0000000000017941 */ /* 0x000fea0003800000 */
.L_x_146:
[----:B---3--:R-:W-:Y:S01]  /*4340*/  @!P5 IMAD R13, R80, R88, R3 ;  /* 0x00000058500dd224 */ /* 0x008fe200078e0203 */
[----:B------:R-:W-:Y:S04]  /*4350*/  BSSY B1, `(.L_x_148) ;  /* 0x0000006000017945 */ /* 0x000fe80003800000 */
[----:B------:R3:W-:Y:S01]  /*4360*/  @!P5 STG.E.U8 desc[UR36][R4.64+0x70], R13 ;  /* 0x0000700d0400d986 */ /* 0x0007e2000c101124 */
[----:B------:R-:W-:Y:S05]  /*4370*/  @P2 BRA `(.L_x_149) ;  /* 0x00000000000c2947 */ /* 0x000fea0003800000 */
[----:B------:R-:W5:Y:S02]  /*4380*/  LDG.E.U8 R100, desc[UR36][R8.64+0x71] ;  /* 0x0000712408647981 */ /* 0x000f64000c1e1100 */
[----:B-----5:R-:W-:-:S05]  /*4390*/  PRMT R0, R100, 0x8880, RZ ;  /* 0x0000888064007816 */ /* 0x020fca00000000ff */
[----:B------:R-:W-:-:S07]  /*43a0*/  IMAD R3, R0, R89, RZ ;  /* 0x0000005900037224 */ /* 0x000fce00078e02ff */
.L_x_149:
[----:B------:R-:W-:Y:S05]  /*43b0*/  BSYNC B1 ;  /* 0x0000000000017941 */ /* 0x000fea0003800000 */
.L_x_148:
[----:B------:R-:W-:Y:S01]  /*43c0*/  ISETP.LT.OR P4, PT, R19, 0x71, !P0 ;  /* 0x000000711300780c */ /* 0x000fe20004781670 */
[----:B------:R-:W-:Y:S01]  /*43d0*/  @!P2 IMAD R81, R81, R88, R3 ;  /* 0x000000585151a224 */ /* 0x000fe200078e0203 */
[----:B------:R-:W-:Y:S01]  /*43e0*/  BSSY B1, `(.L_x_150) ;  /* 0x000000a000017945 */ /* 0x000fe20003800000 */
[C---:B------:R-:W-:Y:S02]  /*43f0*/  ISETP.LT.OR P3, PT, R19.reuse, 0x72, !P0 ;  /* 0x000000721300780c */ /* 0x040fe40004761670 */
[C---:B------:R-:W-:Y:S01]  /*4400*/  ISETP.LT.OR P5, PT, R19.reuse, 0x79, !P0 ;  /* 0x000000791300780c */ /* 0x040fe200047a1670 */
[----:B------:R0:W-:Y:S01]  /*4410*/  @!P2 STG.E.U8 desc[UR36][R4.64+0x71], R81 ;  /* 0x000071510400a986 */ /* 0x0001e2000c101124 */
[C---:B------:R-:W-:Y:S02]  /*4420*/  ISETP.LT.OR P2, PT, R19.reuse, 0x79, !P1 ;  /* 0x000000791300780c */ /* 0x040fe40004f41670 */
[----:B------:R-:W-:-:S04]  /*4430*/  ISETP.LT.OR P1, PT, R19, 0x7a, !P1 ;  /* 0x0000007a1300780c */ /* 0x000fc80004f21670 */
[----:B------:R-:W-:Y:S09]  /*4440*/  @P4 BRA `(.L_x_151) ;  /* 0x00000000000c4947 */ /* 0x000ff20003800000 */
[----:B------:R-:W5:Y:S02]  /*4450*/  LDG.E.U8 R100, desc[UR36][R10.64+0x70] ;  /* 0x000070240a647981 */ /* 0x000f64000c1e1100 */
[----:B-----5:R-:W-:-:S05]  /*4460*/  PRMT R0, R100, 0x8880, RZ ;  /* 0x0000888064007816 */ /* 0x020fca00000000ff */
[----:B------:R-:W-:-:S07]  /*4470*/  IMAD R3, R0, R89, RZ ;  /* 0x0000005900037224 */ /* 0x000fce00078e02ff */
.L_x_151:
[----:B------:R-:W-:Y:S05]  /*4480*/  BSYNC B1 ;  /* 0x0000000000017941 */ /* 0x000fea0003800000 */
.L_x_150:
[----:B---3--:R-:W-:Y:S01]  /*4490*/  @!P4 IMAD R13, R82, R88, R3 ;  /* 0x00000058520dc224 */ /* 0x008fe200078e0203 */
[----:B------:R-:W-:Y:S04]  /*44a0*/  BSSY B1, `(.L_x_152) ;  /* 0x0000006000017945 */ /* 0x000fe80003800000 */
[----:B------:R3:W-:Y:S01]  /*44b0*/  @!P4 STG.E.U8 desc[UR36][R6.64+0x70], R13 ;  /* 0x0000700d0600c986 */ /* 0x0007e2000c101124 */
[----:B------:R-:W-:Y:S05]  /*44c0*/  @P3 BRA `(.L_x_153) ;  /* 0x00000000000c3947 */ /* 0x000fea0003800000 */
[----:B------:R-:W5:Y:S02]  /*44d0*/  LDG.E.U8 R100, desc[UR36][R10.64+0x71] ;  /* 0x000071240a647981 */ /* 0x000f64000c1e1100 */
[----:B-----5:R-:W-:-:S05]  /*44e0*/  PRMT R0, R100, 0x8880, RZ ;  /* 0x0000888064007816 */ /* 0x020fca00000000ff */
[----:B------:R-:W-:-:S07]  /*44f0*/  IMAD R3, R0, R89, RZ ;  /* 0x0000005900037224 */ /* 0x000fce00078e02ff */
.L_x_153:
[----:B------:R-:W-:Y:S05]  /*4500*/  BSYNC B1 ;  /* 0x0000000000017941 */ /* 0x000fea0003800000 */
.L_x_152:
[----:B------:R-:W-:Y:S01]  /*4510*/  @!P3 IMAD R83, R83, R88, R3 ;  /* 0x000000585353b224 */ /* 0x000fe200078e0203 */
[----:B------:R-:W-:Y:S04]  /*4520*/  BSSY B1, `(.L_x_154) ;  /* 0x0000006000017945 */ /* 0x000fe80003800000 */
[----:B------:R0:W-:Y:S01]  /*4530*/  @!P3 STG.E.U8 desc[UR36][R6.64+0x71], R83 ;  /* 0x000071530600b986 */ /* 0x0001e2000c101124 */
[----:B------:R-:W-:Y:S05]  /*4540*/  @P2 BRA `(.L_x_155) ;  /* 0x00000000000c2947 */ /* 0x000fea0003800000 */
[----:B------:R-:W5:Y:S02]  /*4550*/  LDG.E.U8 R100, desc[UR36][R8.64+0x78] ;  /* 0x0000782408647981 */ /* 0x000f64000c1e1100 */
[----:B-----5:R-:W-:-:S05]  /*4560*/  PRMT R0, R100, 0x8880, RZ ;  /* 0x0000888064007816 */ /* 0x020fca00000000ff */
[----:B------:R-:W-:-:S07]  /*4570*/  IMAD R3, R0, R89, RZ ;  /* 0x0000005900037224 */ /* 0x000fce00078e02ff */
.L_x_155:
[----:B------:R-:W-:Y:S05]  /*4580*/  BSYNC B1 ;  /* 0x0000000000017941 */ /* 0x000fea0003800000 */
.L_x_154:
[----:B---3--:R-:W-:Y:S01]  /*4590*/  @!P2 IMAD R13, R84, R88, R3 ;  /* 0x00000058540da224 */ /* 0x008fe200078e0203 */
[----:B------:R-:W-:Y:S04]  /*45a0*/  BSSY B1, `(.L_x_156) ;  /* 0x0000006000017945 */ /* 0x000fe80003800000 */
[----:B------:R3:W-:Y:S01]  /*45b0*/  @!P2 STG.E.U8 desc[UR36][R4.64+0x78], R13 ;  /* 0x0000780d0400a986 */ /* 0x0007e2000c101124 */
[----:B------:R-:W-:Y:S05]  /*45c0*/  @P1 BRA `(.L_x_157) ;  /* 0x00000000000c1947 */ /* 0x000fea0003800000 */
[----:B------:R-:W5:Y:S02]  /*45d0*/  LDG.E.U8 R100, desc[UR36][R8.64+0x79] ;  /* 0x0000792408647981 */ /* 0x000f64000c1e1100 */
[----:B-----5:R-:W-:-:S05]  /*45e0*/  PRMT R0, R100, 0x8880, RZ ;  /* 0x0000888064007816 */ /* 0x020fca00000000ff */
[----:B------:R-:W-:-:S07]  /*45f0*/  IMAD R3, R0, R89, RZ ;  /* 0x0000005900037224 */ /* 0x000fce00078e02ff */
.L_x_157:
[----:B------:R-:W-:Y:S05]  /*4600*/  BSYNC B1 ;  /* 0x0000000000017941 */ /* 0x000fea0003800000 */
.L_x_156:
[----:B------:R-:W-:Y:S01]  /*4610*/  @!P1 IMAD R85, R85, R88, R3 ;  /* 0x0000005855559224 */ /* 0x000fe200078e0203 */
[----:B------:R-:W-:Y:S04]  /*4620*/  BSSY B1, `(.L_x_158) ;  /* 0x0000006000017945 */ /* 0x000fe80003800000 */
[----:B------:R0:W-:Y:S01]  /*4630*/  @!P1 STG.E.U8 desc[UR36][R4.64+0x79], R85 ;  /* 0x0000795504009986 */ /* 0x0001e2000c101124 */
[----:B------:R-:W-:Y:S05]  /*4640*/  @P5 BRA `(.L_x_159) ;  /* 0x00000000000c5947 */ /* 0x000fea0003800000 */
[----:B------:R-:W5:Y:S02]  /*4650*/  LDG.E.U8 R100, desc[UR36][R10.64+0x78] ;  /* 0x000078240a647981 */ /* 0x000f64000c1e1100 */
[----:B-----5:R-:W-:-:S05]  /*4660*/  PRMT R0, R100, 0x8880, RZ ;  /* 0x0000888064007816 */ /* 0x020fca00000000ff */
[----:B------:R-:W-:-:S07]  /*4670*/  IMAD R3, R0, R89, RZ ;  /* 0x0000005900037224 */ /* 0x000fce00078e02ff */
.L_x_159:
[----:B------:R-:W-:Y:S05]  /*4680*/  BSYNC B1 ;  /* 0x0000000000017941 */ /* 0x000fea0003800000 */
.L_x_158:
[----:B0123--:R-:W-:Y:S01]  /*4690*/  @!P5 IMAD R5, R86, R88, R3 ;  /* 0x000000585605d224 */ /* 0x00ffe200078e0203 */
[----:B------:R-:W-:Y:S01]  /*46a0*/  ISETP.LT.OR P0, PT, R19, 0x7a, !P0 ;  /* 0x0000007a1300780c */ /* 0x000fe20004701670 */
[----:B------:R-:W-:Y:S03]  /*46b0*/  BSSY B1, `(.L_x_160) ;  /* 0x0000006000017945 */ /* 0x000fe60003800000 */
[----:B------:R0:W-:Y:S09]  /*46c0*/  @!P5 STG.E.U8 desc[UR36][R6.64+0x78], R5 ;  /* 0x000078050600d986 */ /* 0x0001f2000c101124 */
[----:B------:R-:W-:Y:S05]  /*46d0*/  @P0 BRA `(.L_x_161) ;  /* 0x00000000000c0947 */ /* 0x000fea0003800000 */
[----:B------:R-:W2:Y:S02]  /*46e0*/  LDG.E.U8 R100, desc[UR36][R10.64+0x79] ;  /* 0x000079240a647981 */ /* 0x000ea4000c1e1100 */
[----:B--2---:R-:W-:-:S05]  /*46f0*/  PRMT R0, R100, 0x8880, RZ ;  /* 0x0000888064007816 */ /* 0x004fca00000000ff */
[----:B------:R-:W-:-:S07]  /*4700*/  IMAD R3, R0, R89, RZ ;  /* 0x0000005900037224 */ /* 0x000fce00078e02ff */
.L_x_161:
[----:B------:R-:W-:Y:S05]  /*4710*/  BSYNC B1 ;  /* 0x0000000000017941 */ /* 0x000fea0003800000 */
.L_x_160:
[----:B------:R-:W-:Y:S01]  /*4720*/  IMAD R3, R87, R88, R3 ;  /* 0x0000005857037224 */ /* 0x000fe200078e0203 */
[----:B------:R-:W-:Y:S06]  /*4730*/  @P0 BRA `(.L_x_162) ;  /* 0x0000000c00100947 */ /* 0x000fec0003800000 */
[----:B------:R1:W-:Y:S01]  /*4740*/  STG.E.U8 desc[UR36][R6.64+0x79], R3 ;  /* 0x0000790306007986 */ /* 0x0003e2000c101124 */
[----:B------:R-:W-:Y:S05]  /*4750*/  BRA `(.L_x_162) ;  /* 0x0000000c00087947 */ /* 0x000fea0003800000 */
.L_x_33:
[C---:B------:R-:W-:Y:S02]  /*4760*/  ISETP.GE.AND P1, PT, R20.reuse, 0x1, PT ;  /* 0x000000011400780c */ /* 0x040fe40003f26270 */
[----:B------:R-:W-:Y:S02]  /*4770*/  ISETP.GE.AND P0, PT, R20, 0x9, PT ;  /* 0x000000091400780c */ /* 0x000fe40003f06270 */
[C---:B------:R-:W-:Y:S02]  /*4780*/  ISETP.LT.OR P4, PT, R19.reuse, 0x1, !P1 ;  /* 0x000000011300780c */ /* 0x040fe40004f81670 */
[C---:B------:R-:W-:Y:S02]  /*4790*/  ISETP.LT.OR P3, PT, R19.reuse, 0x2, !P1 ;  /* 0x000000021300780c */ /* 0x040fe40004f61670 */
[C---:B------:R-:W-:Y:S02]  /*47a0*/  ISETP.LT.OR P2, PT, R19.reuse, 0x1, !P0 ;  /* 0x000000011300780c */ /* 0x040fe40004741670 */
[----:B------:R-:W-:-:S07]  /*47b0*/  ISETP.LT.OR P5, PT, R19, 0x2, !P0 ;  /* 0x000000021300780c */ /* 0x000fce00047a1670 */
[-C--:B------:R-:W-:Y:S02]  /*47c0*/  @!P4 IMAD R3, R24, R88.reuse, RZ ;  /* 0x000000581803c224 */ /* 0x080fe400078e02ff */
[-C--:B------:R-:W-:Y:S02]  /*47d0*/  @!P3 IMAD R25, R25, R88.reuse, RZ ;  /* 0x000000581919b224 */ /* 0x080fe400078e02ff */
[-C--:B------:R-:W-:Y:S01]  /*47e0*/  @!P2 IMAD R9, R26, R88.reuse, RZ ;  /* 0x000000581a09a224 */ /* 0x080fe200078e02ff */
[----:B------:R0:W-:Y:S01]  /*47f0*/  @!P4 STG.E.U8 desc[UR36][R4.64], R3 ;  /* 0x000000030400c986 */ /* 0x0001e2000c101124 */
[----:B------:R-:W-:Y:S01]  /*4800*/  ISETP.LT.OR P4, PT, R19, 0x9, !P1 ;  /* 0x000000091300780c */ /* 0x000fe20004f81670 */
[----:B------:R-:W-:Y:S02]  /*4810*/  @!P5 IMAD R27, R27, R88, RZ ;  /* 0x000000581b1bd224 */ /* 0x000fe400078e02ff */
[----:B------:R-:W-:Y:S01]  /*4820*/  @!P3 STG.E.U8 desc[UR36][R4.64+0x1], R25 ;  /* 0x000001190400b986 */ /* 0x000fe2000c101124 */
[----:B------:R-:W-:-:S03]  /*4830*/  ISETP.LT.OR P3, PT, R19, 0xa, !P1 ;  /* 0x0000000a1300780c */ /* 0x000fc60004f61670 */
[----:B------:R1:W-:Y:S01]  /*4840*/  @!P2 STG.E.U8 desc[UR36][R6.64], R9 ;  /* 0x000000090600a986 */ /* 0x0003e2000c101124 */
[----:B------:R-:W-:-:S03]  /*4850*/  ISETP.LT.OR P2, PT, R19, 0x9, !P0 ;  /* 0x000000091300780c */ /* 0x000fc60004741670 */
[----:B------:R-:W-:Y:S01]  /*4860*/  @!P5 STG.E.U8 desc[UR36][R6.64+0x1], R27 ;  /* 0x0000011b0600d986 */ /* 0x000fe2000c101124 */
[----:B------:R-:W-:Y:S01]  /*4870*/  ISETP.LT.OR P5, PT, R19, 0xa, !P0 ;  /* 0x0000000a1300780c */ /* 0x000fe200047a1670 */
[----:B------:R-:W-:-:S04]  /*4880*/  @!P4 IMAD R11, R28, R88, RZ ;  /* 0x000000581c0bc224 */ /* 0x000fc800078e02ff */
[-C--:B------:R-:W-:Y:S01]  /*4890*/  @!P3 IMAD R29, R29, R88.reuse, RZ ;  /* 0x000000581d1db224 */ /* 0x080fe200078e02ff */
[----:B------:R-:W-:Y:S01]  /*48a0*/  @!P4 STG.E.U8 desc[UR36][R4.64+0x8], R11 ;  /* 0x0000080b0400c986 */ /* 0x000fe2000c101124 */
[C---:B------:R-:W-:Y:S02]  /*48b0*/  ISETP.LT.OR P4, PT, R19.reuse, 0x11, !P1 ;  /* 0x000000111300780c */ /* 0x040fe40004f81670 */
[-C--:B0-----:R-:W-:Y:S01]  /*48c0*/  @!P2 IMAD R3, R30, R88.reuse, RZ ;  /* 0x000000581e03a224 */ /* 0x081fe200078e02ff */
[----:B------:R-:W-:Y:S01]  /*48d0*/  @!P3 STG.E.U8 desc[UR36][R4.64+0x9], R29 ;  /* 0x0000091d0400b986 */ /* 0x000fe2000c101124 */
[----:B------:R-:W-:Y:S02]  /*48e0*/  ISETP.LT.OR P3, PT, R19, 0x12, !P1 ;  /* 0x000000121300780c */ /* 0x000fe40004f61670 */
[----:B------:R-:W-:Y:S01]  /*48f0*/  @!P5 IMAD R31, R31, R88, RZ ;  /* 0x000000581f1fd224 */ /* 0x000fe200078e02ff */
[----:B------:R0:W-:Y:S01]  /*4900*/  @!P2 STG.E.U8 desc[UR36][R6.64+0x8], R3 ;  /* 0x000008030600a986 */ /* 0x0001e2000c101124 */
[----:B------:R-:W-:-:S03]  /*4910*/  ISETP.LT.OR P2, PT, R19, 0x11, !P0 ;  /* 0x000000111300780c */ /* 0x000fc60004741670 */
[----:B------:R-:W-:Y:S01]  /*4920*/  @!P5 STG.E.U8 desc[UR36][R6.64+0x9], R31 ;  /* 0x0000091f0600d986 */ /* 0x000fe2000c101124 */
[----:B------:R-:W-:Y:S01]  /*4930*/  ISETP.LT.OR P5, PT, R19, 0x12, !P0 ;  /* 0x000000121300780c */ /* 0x000fe200047a1670 */
[----:B-1----:R-:W-:-:S04]  /*4940*/  @!P4 IMAD R9, R32, R88, RZ ;  /* 0x000000582009c224 */ /* 0x002fc800078e02ff */
        /* <DEDUP_REMOVED lines=109> */
[----:B------:R1:W-:Y:S01]  /*5020*/  @!P4 STG.E.U8 desc[UR36][R4.64+0x58], R11 ;  /* 0x0000580b0400c986 */ /* 0x0003e2000c101124 */
        /* <DEDUP_REMOVED lines=13> */
[-C--:B-1----:R-:W-:Y:S01]  /*5100*/  @!P2 IMAD R11, R74, R88.reuse, RZ ;  /* 0x000000584a0ba224 */ /* 0x082fe200078e02ff */
[----:B------:R-:W-:Y:S01]  /*5110*/  @!P3 STG.E.U8 desc[UR36][R4.64+0x61], R73 ;  /* 0x000061490400b986 */ /* 0x000fe2000c101124 */
[----:B------:R-:W-:Y:S02]  /*5120*/  ISETP.LT.OR P3, PT, R19, 0x6a, !P1 ;  /* 0x0000006a1300780c */ /* 0x000fe40004f61670 */
[----:B------:R-:W-:Y:S01]  /*5130*/  @!P5 IMAD R75, R75, R88, RZ ;  /* 0x000000584b4bd224 */ /* 0x000fe200078e02ff */
[----:B------:R1:W-:Y:S01]  /*5140*/  @!P2 STG.E.U8 desc[UR36][R6.64+0x60], R11 ;  /* 0x0000600b0600a986 */ /* 0x0003e2000c101124 */
[----:B------:R-:W-:-:S03]  /*5150*/  ISETP.LT.OR P2, PT, R19, 0x69, !P0 ;  /* 0x000000691300780c */ /* 0x000fc60004741670 */
[----:B------:R-:W-:Y:S01]  /*5160*/  @!P5 STG.E.U8 desc[UR36][R6.64+0x61], R75 ;  /* 0x0000614b0600d986 */ /* 0x000fe2000c101124 */
[----:B------:R-:W-:Y:S01]  /*5170*/  ISETP.LT.OR P5, PT, R19, 0x6a, !P0 ;  /* 0x0000006a1300780c */ /* 0x000fe200047a1670 */
[----:B0-----:R-:W-:-:S04]  /*5180*/  @!P4 IMAD R3, R76, R88, RZ ;  /* 0x000000584c03c224 */ /* 0x001fc800078e02ff */
[-C--:B------:R-:W-:Y:S01]  /*5190*/  @!P3 IMAD R77, R77, R88.reuse, RZ ;  /* 0x000000584d4db224 */ /* 0x080fe200078e02ff */
[----:B------:R0:W-:Y:S01]  /*51a0*/  @!P4 STG.E.U8 desc[UR36][R4.64+0x68], R3 ;  /* 0x000068030400c986 */ /* 0x0001e2000c101124 */
[C---:B------:R-:W-:Y:S02]  /*51b0*/  ISETP.LT.OR P4, PT, R19.reuse, 0x72, !P1 ;  /* 0x000000721300780c */ /* 0x040fe40004f81670 */
[-C--:B--2---:R-:W-:Y:S01]  /*51c0*/  @!P2 IMAD R9, R78, R88.reuse, RZ ;  /* 0x000000584e09a224 */ /* 0x084fe200078e02ff */
[----:B------:R-:W-:Y:S01]  /*51d0*/  @!P3 STG.E.U8 desc[UR36][R4.64+0x69], R77 ;  /* 0x0000694d0400b986 */ /* 0x000fe2000c101124 */
[----:B------:R-:W-:Y:S02]  /*51e0*/  ISETP.LT.OR P3, PT, R19, 0x71, !P1 ;  /* 0x000000711300780c */ /* 0x000fe40004f61670 */
[----:B------:R-:W-:Y:S01]  /*51f0*/  @!P5 IMAD R79, R79, R88, RZ ;  /* 0x000000584f4fd224 */ /* 0x000fe200078e02ff */
[----:B------:R-:W-:Y:S01]  /*5200*/  @!P2 STG.E.U8 desc[UR36][R6.64+0x68], R9 ;  /* 0x000068090600a986 */ /* 0x000fe2000c101124 */
[----:B------:R-:W-:-:S03]  /*5210*/  ISETP.LT.OR P2, PT, R19, 0x71, !P0 ;  /* 0x000000711300780c */ /* 0x000fc60004741670 */
[----:B------:R-:W-:Y:S01]  /*5220*/  @!P5 STG.E.U8 desc[UR36][R6.64+0x69], R79 ;  /* 0x0000694f0600d986 */ /* 0x000fe2000c101124 */
[----:B------:R-:W-:Y:S01]  /*5230*/  ISETP.LT.OR P5, PT, R19, 0x79, !P0 ;  /* 0x000000791300780c */ /* 0x000fe200047a1670 */
[----:B------:R-:W-:-:S04]  /*5240*/  @!P4 IMAD R81, R81, R88, RZ ;  /* 0x000000585151c224 */ /* 0x000fc800078e02ff */
[-C--:B-1----:R-:W-:Y:S01]  /*5250*/  @!P3 IMAD R11, R80, R88.reuse, RZ ;  /* 0x00000058500bb224 */ /* 0x082fe200078e02ff */
[----:B------:R-:W-:Y:S01]  /*5260*/  @!P4 STG.E.U8 desc[UR36][R4.64+0x71], R81 ;  /* 0x000071510400c986 */ /* 0x000fe2000c101124 */
[C---:B------:R-:W-:Y:S02]  /*5270*/  ISETP.LT.OR P4, PT, R19.reuse, 0x72, !P0 ;  /* 0x000000721300780c */ /* 0x040fe40004781670 */
[C---:B------:R-:W-:Y:S01]  /*5280*/  ISETP.LT.OR P0, PT, R19.reuse, 0x7a, !P0 ;  /* 0x0000007a1300780c */ /* 0x040fe20004701670 */
[----:B------:R1:W-:Y:S01]  /*5290*/  @!P3 STG.E.U8 desc[UR36][R4.64+0x70], R11 ;  /* 0x0000700b0400b986 */ /* 0x0003e2000c101124 */
[C---:B------:R-:W-:Y:S01]  /*52a0*/  ISETP.LT.OR P3, PT, R19.reuse, 0x79, !P1 ;  /* 0x000000791300780c */ /* 0x040fe20004f61670 */
[----:B0-----:R-:W-:Y:S01]  /*52b0*/  @!P2 IMAD R3, R82, R88, RZ ;  /* 0x000000585203a224 */ /* 0x001fe200078e02ff */
[----:B------:R-:W-:-:S04]  /*52c0*/  ISETP.LT.OR P1, PT, R19, 0x7a, !P1 ;  /* 0x0000007a1300780c */ /* 0x000fc80004f21670 */
[----:B------:R2:W-:Y:S03]  /*52d0*/  @!P2 STG.E.U8 desc[UR36][R6.64+0x70], R3 ;  /* 0x000070030600a986 */ /* 0x0005e6000c101124 */
[-C--:B------:R-:W-:Y:S02]  /*52e0*/  @!P4 IMAD R83, R83, R88.reuse, RZ ;  /* 0x000000585353c224 */ /* 0x080fe400078e02ff */
[-C--:B-1----:R-:W-:Y:S02]  /*52f0*/  @!P5 IMAD R11, R86, R88.reuse, RZ ;  /* 0x00000058560bd224 */ /* 0x082fe400078e02ff */
[-C--:B------:R-:W-:Y:S01]  /*5300*/  @!P3 IMAD R9, R84, R88.reuse, RZ ;  /* 0x000000585409b224 */ /* 0x080fe200078e02ff */
[----:B------:R2:W-:Y:S01]  /*5310*/  @!P4 STG.E.U8 desc[UR36][R6.64+0x71], R83 ;  /* 0x000071530600c986 */ /* 0x0005e2000c101124 */
[-C--:B------:R-:W-:Y:S02]  /*5320*/  @!P1 IMAD R85, R85, R88.reuse, RZ ;  /* 0x0000005855559224 */ /* 0x080fe400078e02ff */
[----:B------:R-:W-:Y:S01]  /*5330*/  @!P0 IMAD R87, R87, R88, RZ ;  /* 0x0000005857578224 */ /* 0x000fe200078e02ff */
[----:B------:R2:W-:Y:S04]  /*5340*/  @!P3 STG.E.U8 desc[UR36][R4.64+0x78], R9 ;  /* 0x000078090400b986 */ /* 0x0005e8000c101124 */
[----:B------:R2:W-:Y:S04]  /*5350*/  @!P1 STG.E.U8 desc[UR36][R4.64+0x79], R85 ;  /* 0x0000795504009986 */ /* 0x0005e8000c101124 */
[----:B------:R2:W-:Y:S04]  /*5360*/  @!P5 STG.E.U8 desc[UR36][R6.64+0x78], R11 ;  /* 0x0000780b0600d986 */ /* 0x0005e8000c101124 */
[----:B------:R2:W-:Y:S02]  /*5370*/  @!P0 STG.E.U8 desc[UR36][R6.64+0x79], R87 ;  /* 0x0000795706008986 */ /* 0x0005e4000c101124 */
.L_x_162:
[----:B------:R-:W-:Y:S05]  /*5380*/  BSYNC B0 ;  /* 0x0000000000007941 */ /* 0x000fea0003800000 */
.L_x_32:
[----:B0-2---:R-:W2:Y:S01]  /*5390*/  LDL.64 R4, [R1] ;  /* 0x0000000001047983 */ /* 0x005ea20000100a00 */
[----:B------:R-:W-:Y:S01]  /*53a0*/  ULDC.64 UR4, c[0x0][0x650] ;  /* 0x0001940000047ab9 */ /* 0x000fe20000000a00 */
[----:B------:R-:W-:Y:S02]  /*53b0*/  IMAD.U32 R0, RZ, RZ, UR44 ;  /* 0x0000002cff007e24 */ /* 0x000fe4000f8e00ff */
[----:B------:R-:W-:Y:S02]  /*53c0*/  IMAD.MOV.U32 R22, RZ, RZ, -0x1 ;  /* 0xffffffffff167424 */ /* 0x000fe400078e00ff */
[----:B------:R0:W-:Y:S01]  /*53d0*/  SYNCS.ARRIVE.TRANS64.A1T0 RZ, [R0+UR46], RZ ;  /* 0x000000ff00ff79a7 */ /* 0x0001e2000810002e */
[----:B------:R-:W-:Y:S02]  /*53e0*/  IMAD.MOV.U32 R19, RZ, RZ, -0x1 ;  /* 0xffffffffff137424 */ /* 0x000fe400078e00ff */
[----:B------:R-:W-:Y:S01]  /*53f0*/  IMAD.MOV.U32 R18, RZ, RZ, -0x1 ;  /* 0xffffffffff127424 */ /* 0x000fe200078e00ff */
[----:B0-----:R-:W-:-:S02]  /*5400*/  PRMT R0, RZ, 0x7610, R0 ;  /* 0x00007610ff007816 */ /* 0x001fc40000000000 */
[----:B--2---:R-:W-:-:S05]  /*5410*/  LEA R16, P0, R4, R16, 0x1 ;  /* 0x0000001004107211 */ /* 0x004fca00078008ff */
[----:B------:R-:W-:Y:S01]  /*5420*/  IMAD.X R17, R96, 0x1, R17, P0 ;  /* 0x0000000160117824 */ /* 0x000fe200000e0611 */
[----:B------:R-:W-:-:S04]  /*5430*/  ISETP.GE.U32.AND P0, PT, R16, UR4, PT ;  /* 0x0000000410007c0c */ /* 0x000fc8000bf06070 */
[----:B------:R-:W-:-:S13]  /*5440*/  ISETP.GE.U32.AND.EX P0, PT, R17, UR5, PT, P0 ;  /* 0x0000000511007c0c */ /* 0x000fda000bf06100 */
[----:B------:R-:W-:Y:S05]  /*5450*/  @P0 BRA `(.L_x_163) ;  /* 0x00000004004c0947 */ /* 0x000fea0003800000 */
[----:B------:R-:W0:Y:S01]  /*5460*/  LDC.64 R10, c[0x0][0x628] ;  /* 0x00018a00ff0a7b82 */ /* 0x000e220000000a00 */
[----:B------:R-:W2:Y:S01]  /*5470*/  S2R R12, SR_CTAID.X ;  /* 0x00000000000c7919 */ /* 0x000ea20000002500 */
[----:B------:R-:W-:Y:S02]  /*5480*/  IMAD.MOV.U32 R8, RZ, RZ, R16 ;  /* 0x000000ffff087224 */ /* 0x000fe400078e0010 */
[----:B------:R-:W-:Y:S01]  /*5490*/  IMAD.MOV.U32 R9, RZ, RZ, R17 ;  /* 0x000000ffff097224 */ /* 0x000fe200078e0011 */
[----:B------:R-:W3:Y:S03]  /*54a0*/  S2R R19, SR_CTAID.Y ;  /* 0x0000000000137919 */ /* 0x000ee60000002600 */
[----:B------:R-:W1:Y:S08]  /*54b0*/  LDC R0, c[0x0][0x630] ;  /* 0x00018c00ff007b82 */ /* 0x000e700000000800 */
[----:B------:R-:W1:Y:S01]  /*54c0*/  LDC.64 R14, c[0x0][0x620] ;  /* 0x00018800ff0e7b82 */ /* 0x000e620000000a00 */
[----:B0-----:R-:W-:-:S04]  /*54d0*/  ISETP.NE.U32.AND P0, PT, R10, RZ, PT ;  /* 0x000000ff0a00720c */ /* 0x001fc80003f05070 */
[----:B------:R-:W-:-:S13]  /*54e0*/  ISETP.NE.AND.EX P0, PT, R11, RZ, PT, P0 ;  /* 0x000000ff0b00720c */ /* 0x000fda0003f05300 */
[----:B-123--:R-:W-:Y:S05]  /*54f0*/  @!P0 BRA `(.L_x_164) ;  /* 0x0000000000288947 */ /* 0x00efea0003800000 */
[----:B------:R-:W0:Y:S02]  /*5500*/  LDC R3, c[0x0][0x634] ;  /* 0x00018d00ff037b82 */ /* 0x000e240000000800 */
[----:B0-----:R-:W-:-:S05]  /*5510*/  IADD3 R3, P0, R16, R3, RZ ;  /* 0x0000000310037210 */ /* 0x001fca0007f1e0ff */
[----:B------:R-:W-:-:S04]  /*5520*/  IMAD.X R13, RZ, RZ, R17, P0 ;  /* 0x000000ffff0d7224 */ /* 0x000fc800000e0611 */
[----:B------:R-:W-:-:S04]  /*5530*/  IMAD.WIDE.U32 R4, R13, R10, RZ ;  /* 0x0000000a0d047225 */ /* 0x000fc800078e00ff */
[----:B----4-:R-:W-:-:S04]  /*5540*/  IMAD.WIDE.U32 R6, P0, R3, R11, R4 ;  /* 0x0000000b03067225 */ /* 0x010fc80007800004 */
[----:B------:R-:W-:-:S04]  /*5550*/  IMAD.WIDE.U32 R4, R3, R10, RZ ;  /* 0x0000000a03047225 */ /* 0x000fc800078e00ff */
[----:B------:R-:W-:Y:S01]  /*5560*/  IMAD.X R9, RZ, RZ, RZ, P0 ;  /* 0x000000ffff097224 */ /* 0x000fe200000e06ff */
[----:B------:R-:W-:Y:S01]  /*5570*/  IADD3 RZ, P0, R5, R6, RZ ;  /* 0x0000000605ff7210 */ /* 0x000fe20007f1e0ff */
[----:B------:R-:W-:-:S04]  /*5580*/  IMAD.MOV.U32 R8, RZ, RZ, R7 ;  /* 0x000000ffff087224 */ /* 0x000fc800078e0007 */
[----:B------:R-:W-:-:S08]  /*5590*/  IMAD.WIDE.U32.X R8, R13, R11, R8, P0 ;  /* 0x0000000b0d087225 */ /* 0x000fd000000e0408 */
.L_x_164:
[-CC-:B------:R-:W-:Y:S01]  /*55a0*/  SHF.R.U64 R18, R8, R0.reuse, R9.reuse ;  /* 0x0000000008127219 */ /* 0x180fe20000001209 */
[----:B------:R-:W0:Y:S01]  /*55b0*/  LDC.64 R24, c[0x0][0x640] ;  /* 0x00019000ff187b82 */ /* 0x000e220000000a00 */
[----:B------:R-:W-:Y:S01]  /*55c0*/  SHF.R.U32.HI R0, RZ, R0, R9 ;  /* 0x00000000ff007219 */ /* 0x000fe20000011609 */
[----:B------:R-:W-:Y:S01]  /*55d0*/  ULDC UR4, c[0x0][0x150] ;  /* 0x0000540000047ab9 */ /* 0x000fe20000000800 */
[----:B------:R-:W-:Y:S02]  /*55e0*/  IADD3 R3, P0, RZ, -R18, RZ ;  /* 0x80000012ff037210 */ /* 0x000fe40007f1e0ff */
[----:B----4-:R-:W-:-:S03]  /*55f0*/  I2FP.F32.U32 R7, R12 ;  /* 0x0000000c00077245 */ /* 0x010fc60000201000 */
[----:B------:R-:W1:Y:S01]  /*5600*/  LDC R6, c[0x0][0x618] ;  /* 0x00018600ff067b82 */ /* 0x000e620000000800 */
[----:B------:R-:W-:Y:S02]  /*5610*/  IMAD.X R5, RZ, RZ, ~R0, P0 ;  /* 0x000000ffff057224 */ /* 0x000fe400000e0e00 */
[----:B------:R-:W-:Y:S01]  /*5620*/  FMUL R7, R7, UR4 ;  /* 0x0000000407077c20 */ /* 0x000fe20008400000 */
[----:B------:R-:W-:Y:S01]  /*5630*/  ULDC UR4, c[0x0][0x154] ;  /* 0x0000550000047ab9 */ /* 0x000fe20000000800 */
[-C--:B------:R-:W-:Y:S02]  /*5640*/  IMAD R0, R5, R14.reuse, RZ ;  /* 0x0000000e05007224 */ /* 0x080fe400078e02ff */
[C---:B------:R-:W-:Y:S01]  /*5650*/  IMAD.WIDE.U32 R4, R3.reuse, R14, R16 ;  /* 0x0000000e03047225 */ /* 0x040fe200078e0010 */
[----:B------:R-:W2:Y:S01]  /*5660*/  LDC R8, c[0x0][0x608] ;  /* 0x00018200ff087b82 */ /* 0x000ea20000000800 */
[----:B------:R-:W3:Y:S02]  /*5670*/  F2I.U32.TRUNC.NTZ R7, R7 ;  /* 0x0000000700077305 */ /* 0x000ee4000020f000 */
[----:B------:R-:W-:Y:S01]  /*5680*/  IMAD R3, R3, R15, R0 ;  /* 0x0000000f03037224 */ /* 0x000fe200078e0200 */
[----:B------:R-:W-:-:S03]  /*5690*/  I2FP.F32.U32 R0, R19 ;  /* 0x0000001300007245 */ /* 0x000fc60000201000 */
[----:B------:R-:W-:Y:S01]  /*56a0*/  IMAD.IADD R3, R5, 0x1, R3 ;  /* 0x0000000105037824 */ /* 0x000fe200078e0203 */
[----:B------:R-:W4:Y:S01]  /*56b0*/  LDC R11, c[0x0][0x658] ;  /* 0x00019600ff0b7b82 */ /* 0x000f220000000800 */
[----:B0-----:R-:W-:-:S04]  /*56c0*/  ISETP.NE.U32.AND P0, PT, R24, RZ, PT ;  /* 0x000000ff1800720c */ /* 0x001fc80003f05070 */
[----:B------:R-:W-:-:S03]  /*56d0*/  ISETP.NE.AND.EX P0, PT, R25, RZ, PT, P0 ;  /* 0x000000ff1900720c */ /* 0x000fc60003f05300 */
[----:B------:R-:W0:Y:S01]  /*56e0*/  LDC R9, c[0x0][0x144] ;  /* 0x00005100ff097b82 */ /* 0x000e220000000800 */
[-C--:B-1----:R-:W-:Y:S01]  /*56f0*/  SHF.R.U64 R10, R4, R6.reuse, R3 ;  /* 0x00000006040a7219 */ /* 0x082fe20000001203 */
[----:B---3--:R-:W-:Y:S01]  /*5700*/  IMAD.MOV R7, RZ, RZ, -R7 ;  /* 0x000000ffff077224 */ /* 0x008fe200078e0a07 */
[----:B------:R-:W-:Y:S01]  /*5710*/  SHF.R.U32.HI R3, RZ, R6, R3 ;  /* 0x00000006ff037219 */ /* 0x000fe20000011603 */
[----:B------:R-:W-:-:S04]  /*5720*/  FMUL R6, R0, UR4 ;  /* 0x0000000400067c20 */ /* 0x000fc80008400000 */
[----:B------:R-:W1:Y:S01]  /*5730*/  LDC R20, c[0x0][0x148] ;  /* 0x00005200ff147b82 */ /* 0x000e620000000800 */
[----:B------:R3:W0:Y:S01]  /*5740*/  F2I.U32.TRUNC.NTZ R14, R6 ;  /* 0x00000006000e7305 */ /* 0x000622000020f000 */
[-CC-:B--2---:R-:W-:Y:S02]  /*5750*/  SHF.R.U64 R13, R10, R8.reuse, R3.reuse ;  /* 0x000000080a0d7219 */ /* 0x184fe40000001203 */
[----:B------:R-:W-:-:S04]  /*5760*/  SHF.R.U32.HI R0, RZ, R8, R3 ;  /* 0x00000008ff007219 */ /* 0x000fc80000011603 */
[----:B------:R-:W2:Y:S01]  /*5770*/  LDC R21, c[0x0][0x648] ;  /* 0x00019200ff157b82 */ /* 0x000ea20000000800 */
[-CC-:B----4-:R-:W-:Y:S02]  /*5780*/  SHF.R.U64 R15, R13, R11.reuse, R0.reuse ;  /* 0x0000000b0d0f7219 */ /* 0x190fe40000001200 */
[----:B------:R-:W-:-:S03]  /*5790*/  SHF.R.U32.HI R5, RZ, R11, R0 ;  /* 0x0000000bff057219 */ /* 0x000fc60000011600 */
[----:B------:R-:W-:Y:S02]  /*57a0*/  IMAD.MOV.U32 R4, RZ, RZ, R15 ;  /* 0x000000ffff047224 */ /* 0x000fe400078e000f */
[----:B------:R-:W4:Y:S01]  /*57b0*/  LDC R26, c[0x0][0x638] ;  /* 0x00018e00ff1a7b82 */ /* 0x000f220000000800 */
[----:B0-----:R-:W-:-:S07]  /*57c0*/  IMAD R22, R9, R7, R12 ;  /* 0x0000000709167224 */ /* 0x001fce00078e020c */
[----:B------:R-:W0:Y:S08]  /*57d0*/  LDC R27, c[0x0][0x610] ;  /* 0x00018400ff1b7b82 */ /* 0x000e300000000800 */
[----:B------:R-:W0:Y:S01]  /*57e0*/  LDC R28, c[0x0][0x600] ;  /* 0x00018000ff1c7b82 */ /* 0x000e220000000800 */
[----:B-123--:R-:W-:Y:S05]  /*57f0*/  @!P0 BRA `(.L_x_165) ;  /* 0x0000000000288947 */ /* 0x00efea0003800000 */
[----:B------:R-:W1:Y:S02]  /*5800*/  LDC R0, c[0x0][0x64c] ;  /* 0x00019300ff007b82 */ /* 0x000e640000000800 */
[----:B-1----:R-:W-:-:S05]  /*5810*/  IADD3 R3, P0, R15, R0, RZ ;  /* 0x000000000f037210 */ /* 0x002fca0007f1e0ff */
        /* <DEDUP_REMOVED lines=8> */
.L_x_165:
[----:B------:R-:W-:Y:S01]  /*58a0*/  ISETP.NE.AND P0, PT, R2, 0x1, PT ;  /* 0x000000010200780c */ /* 0x000fe20003f05270 */
[----:B------:R-:W-:Y:S01]  /*58b0*/  IMAD.MOV R14, RZ, RZ, -R14 ;  /* 0x000000ffff0e7224 */ /* 0x000fe200078e0a0e */
[----:B------:R-:W-:Y:S02]  /*58c0*/  SHF.R.U64 R0, R4, R21, R5 ;  /* 0x0000001504007219 */ /* 0x000fe40000001205 */
[----:B------:R-:W-:Y:S02]  /*58d0*/  LOP3.LUT R3, R13, R98, RZ, 0xc0, !PT ;  /* 0x000000620d037212 */ /* 0x000fe400078ec0ff */
[----:B------:R-:W-:Y:S01]  /*58e0*/  LOP3.LUT R5, R10, R97, RZ, 0xc0, !PT ;  /* 0x000000610a057212 */ /* 0x000fe200078ec0ff */
[----:B------:R-:W-:Y:S02]  /*58f0*/  IMAD.MOV R4, RZ, RZ, -R0 ;  /* 0x000000ffff047224 */ /* 0x000fe400078e0a00 */
[----:B------:R-:W-:Y:S02]  /*5900*/  IMAD R3, R94, R0, R3 ;  /* 0x000000005e037224 */ /* 0x000fe400078e0203 */
[----:B----4-:R-:W-:-:S02]  /*5910*/  IMAD R0, R4, R26, R15 ;  /* 0x0000001a04007224 */ /* 0x010fc400078e020f */
[----:B------:R-:W-:Y:S02]  /*5920*/  @P0 IMAD R22, R20, R14, R19 ;  /* 0x0000000e14160224 */ /* 0x000fe400078e0213 */
[----:B------:R-:W-:Y:S02]  /*5930*/  IMAD.MOV.U32 R4, RZ, RZ, 0x1 ;  /* 0x00000001ff047424 */ /* 0x000fe400078e00ff */
[----:B0-----:R-:W-:Y:S02]  /*5940*/  IMAD R22, R3, R27, R22 ;  /* 0x0000001b03167224 */ /* 0x001fe400078e0216 */
[----:B------:R-:W-:Y:S01]  /*5950*/  IMAD R3, R0, R28, R5 ;  /* 0x0000001c00037224 */ /* 0x000fe200078e0205 */
[----:B------:R-:W-:-:S04]  /*5960*/  PRMT R0, R4, 0x7610, R0 ;  /* 0x0000761004007816 */ /* 0x000fc80000000000 */
[----:B------:R-:W-:Y:S02]  /*5970*/  SEL R19, R3, R22, !P0 ;  /* 0x0000001603137207 */ /* 0x000fe40004000000 */
[----:B------:R-:W-:-:S07]  /*5980*/  SEL R22, R22, R3, !P0 ;  /* 0x0000000316167207 */ /* 0x000fce0004000000 */
.L_x_163:
[----:B------:R-:W-:Y:S01]  /*5990*/  LOP3.LUT P0, RZ, R0, 0xff, RZ, 0xc0, !PT ;  /* 0x000000ff00ff7812 */ /* 0x000fe2000780c0ff */
[----:B------:R-:W-:Y:S01]  /*59a0*/  UIMAD.WIDE.U32 UR4, UR38, -0x33333333, URZ ;  /* 0xcccccccd260478a5 */ /* 0x000fe2000f8e003f */
[----:B------:R-:W-:-:S03]  /*59b0*/  LOP3.LUT R101, R101, 0x1, RZ, 0x3c, !PT ;  /* 0x0000000165657812 */ /* 0x000fc600078e3cff */
[----:B------:R-:W-:-:S04]  /*59c0*/  USHF.R.U32.HI UR4, URZ, 0x2, UR5 ;  /* 0x000000023f047899 */ /* 0x000fc80008011605 */
[----:B------:R-:W-:-:S04]  /*59d0*/  UIMAD UR38, UR4, -0x5, UR38 ;  /* 0xfffffffb042678a4 */ /* 0x000fc8000f8e0226 */
[----:B------:R-:W-:Y:S08]  /*59e0*/  @P0 BRA `(.L_x_166) ;  /* 0xffffffb800c40947 */ /* 0x000ff0000383ffff */
[----:B------:R-:W-:Y:S05]  /*59f0*/  EXIT ;  /* 0x000000000000794d */ /* 0x000fea0003800000 */
.L_x_13:
[----:B------:R-:W-:-:S08]  /*5a00*/  ISETP.NE.AND P0, PT, R14, RZ, PT ;  /* 0x000000ff0e00720c */ /* 0x000fd00003f05270 */
[----:B0-----:R-:W0:-:S00]  /*5a10*/  USETMAXREG.DEALLOC.CTAPOOL 0x28 ;  /* 0x00000028000079c8 */ /* 0x001e0000080e0500 */
[----:B------:R-:W-:Y:S05]  /*5a20*/  @P0 EXIT ;  /* 0x000000000000094d */ /* 0x000fea0003800000 */
[----:B0-----:R-:W-:Y:S01]  /*5a30*/  LOP3.LUT P0, RZ, R3, 0xff, RZ, 0xc0, !PT ;  /* 0x000000ff03ff7812 */ /* 0x001fe2000780c0ff */
[----:B------:R-:W-:Y:S02]  /*5a40*/  IMAD.MOV.U32 R3, RZ, RZ, 0x1 ;  /* 0x00000001ff037424 */ /* 0x000fe400078e00ff */
[----:B------:R-:W-:-:S10]  /*5a50*/  IMAD.MOV.U32 R8, RZ, RZ, RZ ;  /* 0x000000ffff087224 */ /* 0x000fd400078e00ff */
[----:B------:R-:W-:Y:S05]  /*5a60*/  @!P0 BRA `(.L_x_167) ;  /* 0x0000000c000c8947 */ /* 0x000fea0003800000 */
[----:B------:R-:W-:Y:S01]  /*5a70*/  LOP3.LUT P0, RZ, R5, 0x1f, RZ, 0xc0, !PT ;  /* 0x0000001f05ff7812 */ /* 0x000fe2000780c0ff */
[----:B------:R-:W-:Y:S01]  /*5a80*/  ULDC UR5, c[0x0][0x658] ;  /* 0x0001960000057ab9 */ /* 0x000fe20000000800 */
[----:B------:R-:W-:Y:S01]  /*5a90*/  UMOV UR6, 0xffffffff ;  /* 0xffffffff00067882 */ /* 0x000fe20000000000 */
[----:B------:R-:W-:Y:S01]  /*5aa0*/  BSSY B0, `(.L_x_167) ;  /* 0x00000bf000007945 */ /* 0x000fe20003800000 */
[----:B------:R-:W-:Y:S01]  /*5ab0*/  USHF.L.U32 UR6, UR6, UR5, URZ ;  /* 0x0000000506067299 */ /* 0x000fe2000800063f */
[C---:B------:R-:W-:Y:S01]  /*5ac0*/  ISETP.NE.AND P2, PT, R4.reuse, RZ, PT ;  /* 0x000000ff0400720c */ /* 0x040fe20003f45270 */
[----:B------:R-:W-:Y:S01]  /*5ad0*/  IMAD.MOV.U32 R10, RZ, RZ, 0x1 ;  /* 0x00000001ff0a7424 */ /* 0x000fe200078e00ff */
[----:B------:R-:W-:Y:S01]  /*5ae0*/  ISETP.NE.OR P0, PT, R4, RZ, !P0 ;  /* 0x000000ff0400720c */ /* 0x000fe20004705670 */
[----:B------:R-:W-:Y:S01]  /*5af0*/  IMAD.MOV.U32 R3, RZ, RZ, 0x1 ;  /* 0x00000001ff037424 */ /* 0x000fe200078e00ff */
[----:B------:R-:W-:Y:S01]  /*5b00*/  LOP3.LUT R9, R23, 0x2, RZ, 0xfc, !PT ;  /* 0x0000000217097812 */ /* 0x000fe200078efcff */
[----:B------:R-:W-:Y:S01]  /*5b10*/  IMAD.MOV.U32 R8, RZ, RZ, RZ ;  /* 0x000000ffff087224 */ /* 0x000fe200078e00ff */
[----:B------:R-:W-:Y:S01]  /*5b20*/  ULDC UR4, c[0x0][0x600] ;  /* 0x0001800000047ab9 */ /* 0x000fe20000000800 */
[----:B------:R-:W-:Y:S01]  /*5b30*/  UMOV UR7, 0x1 ;  /* 0x0000000100077882 */ /* 0x000fe20000000000 */
[----:B------:R-:W-:-:S02]  /*5b40*/  UIADD3 UR19, UR40, 0x1, URZ ;  /* 0x0000000128137890 */ /* 0x000fc4000fffe03f */
[----:B------:R-:W-:Y:S02]  /*5b50*/  UIADD3 UR15, UR4, -0x1, URZ ;  /* 0xffffffff040f7890 */ /* 0x000fe4000fffe03f */
[----:B------:R-:W-:Y:S02]  /*5b60*/  USHF.L.U32 UR17, UR7, UR5, URZ ;  /* 0x0000000507117299 */ /* 0x000fe4000800063f */
[----:B------:R-:W-:Y:S01]  /*5b70*/  ULOP3.LUT UR16, URZ, UR6, URZ, 0x33, !UPT ;  /* 0x000000063f107292 */ /* 0x000fe2000f8e333f */
[----:B------:R-:W-:-:S11]  /*5b80*/  ULDC.64 UR20, c[0x0][0x198] ;  /* 0x0000660000147ab9 */ /* 0x000fd60000000a00 */
.L_x_179:
[----:B------:R-:W-:-:S03]  /*5b90*/  UMOV UR4, 0xffffffff ;  /* 0xffffffff00047882 */ /* 0x000fc60000000000 */
[----:B------:R-:W-:Y:S05]  /*5ba0*/  BRA.DIV UR4, `(.L_x_168) ;  /* 0x0000000e04fc7947 */ /* 0x000fea000b800000 */
[----:B------:R-:W-:-:S13]  /*5bb0*/  ELECT P6, URZ, PT ;  /* 0x00000000003f782f */ /* 0x000fda00038c0000 */
.L_x_193:
[----:B------:R-:W0:Y:S01]  /*5bc0*/  LDC R4, c[0x0][0x28c] ;  /* 0x0000a300ff047b82 */ /* 0x000e220000000800 */
[----:B------:R-:W-:Y:S01]  /*5bd0*/  BSSY B1, `(.L_x_169) ;  /* 0x0000037000017945 */ /* 0x000fe20003800000 */
[----:B0-----:R-:W-:-:S13]  /*5be0*/  ISETP.LT.OR P6, PT, R4, 0x1, !P6 ;  /* 0x000000010400780c */ /* 0x001fda00077c1670 */
[----:B------:R-:W-:Y:S05]  /*5bf0*/  @P6 BRA `(.L_x_170) ;  /* 0x0000000000d06947 */ /* 0x000fea0003800000 */
[----:B------:R-:W-:Y:S02]  /*5c00*/  IMAD.SHL.U32 R19, R19, 0x80, RZ ;  /* 0x0000008013137824 */ /* 0x000fe400078e00ff */
[----:B------:R-:W-:Y:S02]  /*5c10*/  IMAD.SHL.U32 R22, R22, 0x40, RZ ;  /* 0x0000004016167824 */ /* 0x000fe400078e00ff */
[----:B------:R-:W-:Y:S02]  /*5c20*/  IMAD.MOV.U32 R13, RZ, RZ, RZ ;  /* 0x000000ffff0d7224 */ /* 0x000fe400078e00ff */
[----:B------:R-:W-:Y:S02]  /*5c30*/  IMAD.U32 R14, RZ, RZ, UR19 ;  /* 0x00000013ff0e7e24 */ /* 0x000fe4000f8e00ff */
[----:B------:R-:W-:Y:S02]  /*5c40*/  IMAD.MOV.U32 R4, RZ, RZ, R3 ;  /* 0x000000ffff047224 */ /* 0x000fe400078e0003 */
[----:B------:R-:W-:-:S07]  /*5c50*/  IMAD.MOV.U32 R5, RZ, RZ, R8 ;  /* 0x000000ffff057224 */ /* 0x000fce00078e0008 */
.L_x_174:
[----:B------:R-:W0:Y:S01]  /*5c60*/  S2R R7, SR_CgaCtaId ;  /* 0x0000000000077919 */ /* 0x000e220000008800 */
[----:B------:R-:W-:-:S04]  /*5c70*/  MOV R6, 0x400 ;  /* 0x0000040000067802 */ /* 0x000fc80000000f00 */
[----:B0-----:R-:W-:Y:S02]  /*5c80*/  LEA R12, R7, R6, 0x18 ;  /* 0x00000006070c7211 */ /* 0x001fe400078ec0ff */
[----:B------:R-:W-:Y:S01]  /*5c90*/  SHF.L.U32 R6, R4, 0x1f, RZ ;  /* 0x0000001f04067819 */ /* 0x000fe200000006ff */
[----:B------:R-:W0:Y:S02]  /*5ca0*/  @!P2 LDC R7, c[0x0][0x500] ;  /* 0x00014000ff07ab82 */ /* 0x000e240000000800 */
[----:B------:R-:W-:-:S04]  /*5cb0*/  IMAD R11, R5, 0x8, R12 ;  /* 0x00000008050b7824 */ /* 0x000fc800078e020c */
[----:B------:R-:W1:Y:S02]  /*5cc0*/  SYNCS.PHASECHK.TRANS64.TRYWAIT P1, [R11+URZ+0x28], R6 ;  /* 0x000028060b0075a7 */ /* 0x000e64000802017f */
[----:B-1----:R-:W-:Y:S05]  /*5cd0*/  @!P1 BRA `(.L_x_171) ;  /* 0x0000000c00d09947 */ /* 0x002fea0003800000 */
.L_x_194:
[----:B-1----:R-:W-:Y:S01]  /*5ce0*/  PRMT R6, R9, 0x9910, RZ ;  /* 0x0000991009067816 */ /* 0x002fe200000000ff */
[----:B0-----:R0:W-:Y:S03]  /*5cf0*/  @!P2 SYNCS.ARRIVE.TRANS64 RZ, [R11+URZ], R7 ;  /* 0x000000070bffa9a7 */ /* 0x0011e6000800003f */
[----:B------:R-:W-:-:S13]  /*5d00*/  ISETP.NE.AND P1, PT, R6, 0x2, PT ;  /* 0x000000020600780c */ /* 0x000fda0003f25270 */
[----:B0-----:R-:W-:Y:S05]  /*5d10*/  @P1 BRA `(.L_x_172) ;  /* 0x0000000000041947 */ /* 0x001fea0003800000 */
[----:B------:R-:W-:Y:S01]  /*5d20*/  BPT.TRAP 0x1 ;  /* 0x000000040000795c */ /* 0x000fe20000300000 */
.L_x_172:
[----:B------:R-:W-:Y:S05]  /*5d30*/  @P0 BRA `(.L_x_173) ;  /* 0x0000000000040947 */ /* 0x000fea0003800000 */
[----:B------:R-:W-:Y:S01]  /*5d40*/  BPT.TRAP 0x1 ;  /* 0x000000040000795c */ /* 0x000fe20000300000 */
.L_x_173:
[--C-:B------:R-:W-:Y:S01]  /*5d50*/  IMAD R6, R5, 0x2000, R12.reuse ;  /* 0x0000200005067824 */ /* 0x100fe200078e020c */
[----:B------:R-:W-:Y:S01]  /*5d60*/  R2UR UR9, R11 ;  /* 0x000000000b0972ca */ /* 0x000fe200000e0000 */
[C---:B------:R-:W-:Y:S01]  /*5d70*/  IMAD R12, R5.reuse, 0x4000, R12 ;  /* 0x00004000050c7824 */ /* 0x040fe200078e020c */
[----:B------:R-:W-:Y:S01]  /*5d80*/  UIADD3 UR4, UP0, UR20, 0xf0, URZ ;  /* 0x000000f014047890 */ /* 0x000fe2000ff1e03f */
[----:B------:R-:W-:Y:S01]  /*5d90*/  VIADD R14, R14, 0xffffffff ;  /* 0xffffffff0e0e7836 */ /* 0x000fe20000000000 */
[----:B------:R-:W-:Y:S01]  /*5da0*/  R2UR UR5, R6 ;  /* 0x00000000060572ca */ /* 0x000fe200000e0000 */
[----:B------:R-:W-:Y:S01]  /*5db0*/  UIADD3 UR22, UP1, UR20, 0x1f0, URZ ;  /* 0x000001f014167890 */ /* 0x000fe2000ff3e03f */
[----:B------:R-:W-:Y:S01]  /*5dc0*/  R2UR UR8, R12 ;  /* 0x000000000c0872ca */ /* 0x000fe200000e0000 */
[----:B------:R-:W-:Y:S01]  /*5dd0*/  VIADD R5, R5, 0x1 ;  /* 0x0000000105057836 */ /* 0x000fe20000000000 */
[----:B------:R-:W-:Y:S01]  /*5de0*/  R2UR UR11, R22 ;  /* 0x00000000160b72ca */ /* 0x000fe200000e0000 */
[----:B------:R-:W-:Y:S01]  /*5df0*/  UIADD3.X UR23, URZ, UR21, URZ, UP1, !UPT ;  /* 0x000000153f177290 */ /* 0x000fe20008ffe43f */
[----:B------:R-:W-:Y:S01]  /*5e00*/  R2UR UR10, R13 ;  /* 0x000000000d0a72ca */ /* 0x000fe200000e0000 */
[----:B------:R-:W-:Y:S01]  /*5e10*/  UMOV UR6, 0x0 ;  /* 0x0000000000067882 */ /* 0x000fe20000000000 */
[----:B------:R-:W-:Y:S01]  /*5e20*/  R2UR UR12, R18 ;  /* 0x00000000120c72ca */ /* 0x000fe200000e0000 */
[----:B------:R-:W-:Y:S01]  /*5e30*/  UMOV UR7, 0x10000000 ;  /* 0x1000000000077882 */ /* 0x000fe20000000000 */
[----:B------:R-:W-:Y:S01]  /*5e40*/  R2UR UR18, R19 ;  /* 0x00000000131272ca */ /* 0x000fe200000e0000 */
[----:B------:R-:W-:Y:S01]  /*5e50*/  VIADD R13, R13, 0x80 ;  /* 0x000000800d0d7836 */ /* 0x000fe20000000000 */
[----:B------:R-:W-:Y:S01]  /*5e60*/  ISETP.GT.AND P3, PT, R14, 0x1, PT ;  /* 0x000000010e00780c */ /* 0x000fe20003f64270 */
[----:B------:R-:W-:Y:S01]  /*5e70*/  UIADD3 UR13, UR5, 0x180, URZ ;  /* 0x00000180050d7890 */ /* 0x000fe2000fffe03f */
[----:B------:R-:W-:Y:S01]  /*5e80*/  ISETP.NE.AND P1, PT, R5, 0x5, PT ;  /* 0x000000050500780c */ /* 0x000fe20003f25270 */
[----:B------:R-:W-:-:S02]  /*5e90*/  UIADD3.X UR5, URZ, UR21, URZ, UP0, !UPT ;  /* 0x000000153f057290 */ /* 0x000fc400087fe43f */
[----:B------:R-:W-:Y:S01]  /*5ea0*/  UIADD3 UR14, UR8, 0xa180, URZ ;  /* 0x0000a180080e7890 */ /* 0x000fe2000fffe03f */
[----:B------:R-:W-:Y:S02]  /*5eb0*/  SEL R7, RZ, 0x1, P1 ;  /* 0x00000001ff077807 */ /* 0x000fe40000800000 */
[----:B------:R-:W-:Y:S01]  /*5ec0*/  UMOV UR8, UR13 ;  /* 0x0000000d00087c82 */ /* 0x000fe20008000000 */
[----:B------:R-:W-:Y:S02]  /*5ed0*/  SEL R5, R5, RZ, P1 ;  /* 0x000000ff05057207 */ /* 0x000fe40000800000 */
[----:B------:R-:W-:Y:S01]  /*5ee0*/  LOP3.LUT R4, R4, R7, RZ, 0x3c, !PT ;  /* 0x0000000704047212 */ /* 0x000fe200078e3cff */
[----:B------:R0:W-:Y:S02]  /*5ef0*/  UTMALDG.3D [UR8], [UR4], desc[UR6] ;  /* 0x00000608040075b4 */ /* 0x0001e40008011000 */
[----:B0-----:R-:W-:Y:S01]  /*5f00*/  UMOV UR8, UR14 ;  /* 0x0000000e00087c82 */ /* 0x001fe20008000000 */
[----:B------:R-:W-:-:S02]  /*5f10*/  UMOV UR11, UR18 ;  /* 0x00000012000b7c82 */ /* 0x000fc40008000000 */
[----:B------:R0:W-:Y:S02]  /*5f20*/  UTMALDG.3D [UR8], [UR22], desc[UR6] ;  /* 0x00000608160075b4 */ /* 0x0001e40008011000 */
[----:B0-----:R-:W-:Y:S05]  /*5f30*/  @P3 BRA `(.L_x_174) ;  /* 0xfffffffc00483947 */ /* 0x001fea000383ffff */
.L_x_170:
[----:B------:R-:W-:Y:S05]  /*5f40*/  BSYNC B1 ;  /* 0x0000000000017941 */ /* 0x000fea0003800000 */
.L_x_169:
[----:B------:R-:W2:Y:S01]  /*5f50*/  LDL.64 R20, [R1] ;  /* 0x0000000001147983 */ /* 0x000ea20000100a00 */
[----:B------:R-:W-:Y:S01]  /*5f60*/  LOP3.LUT P4, RZ, R10, 0xff, RZ, 0xc0, !PT ;  /* 0x000000ff0aff7812 */ /* 0x000fe2000788c0ff */
[----:B------:R-:W-:Y:S01]  /*5f70*/  VIADD R7, R8, UR40 ;  /* 0x0000002808077c36 */ /* 0x000fe20008000000 */
[----:B------:R-:W-:Y:S01]  /*5f80*/  ULDC.64 UR4, c[0x0][0x650] ;  /* 0x0001940000047ab9 */ /* 0x000fe20000000a00 */
[----:B------:R-:W-:Y:S01]  /*5f90*/  IMAD.U32 R8, RZ, RZ, UR40 ;  /* 0x00000028ff087e24 */ /* 0x000fe2000f8e00ff */
[----:B------:R-:W-:Y:S01]  /*5fa0*/  UISETP.GE.U32.AND UP0, UPT, UR40, 0x5, UPT ;  /* 0x000000052800788c */ /* 0x000fe2000bf06070 */
[----:B------:R-:W-:Y:S01]  /*5fb0*/  BSSY B1, `(.L_x_175) ;  /* 0x000006b000017945 */ /* 0x000fe20003800000 */
[----:B------:R-:W-:Y:S01]  /*5fc0*/  ISETP.GT.U32.AND P1, PT, R7, 0x4, PT ;  /* 0x000000040700780c */ /* 0x000fe20003f24070 */
[----:B------:R-:W-:Y:S01]  /*5fd0*/  IMAD.MOV.U32 R22, RZ, RZ, -0x1 ;  /* 0xffffffffff167424 */ /* 0x000fe200078e00ff */
[----:B------:R-:W-:Y:S01]  /*5fe0*/  PRMT R10, RZ, 0x7610, R10 ;  /* 0x00007610ff0a7816 */ /* 0x000fe2000000000a */
[----:B------:R-:W-:Y:S01]  /*5ff0*/  IMAD.MOV.U32 R19, RZ, RZ, -0x1 ;  /* 0xffffffffff137424 */ /* 0x000fe200078e00ff */
[----:B------:R-:W-:Y:S01]  /*6000*/  ISETP.LT.U32.AND P1, PT, R8, 0x5, P1 ;  /* 0x000000050800780c */ /* 0x000fe20000f21070 */
[----:B------:R-:W-:Y:S01]  /*6010*/  IMAD.MOV.U32 R18, RZ, RZ, -0x1 ;  /* 0xffffffffff127424 */ /* 0x000fe200078e00ff */
[----:B------:R-:W-:Y:S01]  /*6020*/  PLOP3.LUT P3, PT, PT, PT, UP0, 0x80, 0x0 ;  /* 0x000000000000781c */ /* 0x000fe20003f6f008 */
[----:B------:R-:W0:Y:S01]  /*6030*/  @P4 S2R R5, SR_CgaCtaId ;  /* 0x0000000000054919 */ /* 0x000e220000008800 */
[----:B------:R-:W-:-:S04]  /*6040*/  @P4 MOV R4, 0x400 ;  /* 0x0000040000044802 */ /* 0x000fc80000000f00 */
[----:B0-----:R-:W-:Y:S01]  /*6050*/  @P4 LEA R6, R5, R4, 0x18 ;  /* 0x0000000405064211 */ /* 0x001fe200078ec0ff */
[----:B------:R-:W-:Y:S01]  /*6060*/  IMAD.WIDE.U32 R4, R7, -0x33333333, RZ ;  /* 0xcccccccd07047825 */ /* 0x000fe200078e00ff */
[----:B------:R-:W-:Y:S02]  /*6070*/  SEL R4, RZ, 0x1, !P1 ;  /* 0x00000001ff047807 */ /* 0x000fe40004800000 */
[----:B------:R0:W-:Y:S02]  /*6080*/  @P4 SYNCS.ARRIVE.TRANS64.A1T0 RZ, [R6+URZ+0x88], RZ ;  /* 0x000088ff06ff49a7 */ /* 0x0001e4000810003f */
[----:B------:R-:W-:Y:S02]  /*6090*/  LOP3.LUT R3, R3, R4, RZ, 0x3c, !PT ;  /* 0x0000000403037212 */ /* 0x000fe400078e3cff */
[----:B------:R-:W-:Y:S02]  /*60a0*/  PRMT R4, RZ, 0x7610, R4 ;  /* 0x00007610ff047816 */ /* 0x000fe40000000004 */
[----:B0-----:R-:W-:-:S04]  /*60b0*/  SHF.R.U32.HI R6, RZ, 0x2, R5 ;  /* 0x00000002ff067819 */ /* 0x001fc80000011605 */
[----:B------:R-:W-:Y:S01]  /*60c0*/  @P3 LOP3.LUT R3, R3, 0x1, R6, 0x78, !PT ;  /* 0x0000000103033812 */ /* 0x000fe200078e7806 */
[----:B------:R-:W-:Y:S01]  /*60d0*/  IMAD R8, R6, -0x5, R7 ;  /* 0xfffffffb06087824 */ /* 0x000fe200078e0207 */
[----:B--2---:R-:W-:-:S04]  /*60e0*/  IADD3 R16, P4, R16, R20, RZ ;  /* 0x0000001410107210 */ /* 0x004fc80007f9e0ff */
[----:B------:R-:W-:Y:S01]  /*60f0*/  ISETP.GE.U32.AND P1, PT, R16, UR4, PT ;  /* 0x0000000410007c0c */ /* 0x000fe2000bf26070 */
[----:B------:R-:W-:-:S05]  /*6100*/  IMAD.X R17, R17, 0x1, R0, P4 ;  /* 0x0000000111117824 */ /* 0x000fca00020e0600 */
[----:B------:R-:W-:-:S13]  /*6110*/  ISETP.GE.U32.AND.EX P1, PT, R17, UR5, PT, P1 ;  /* 0x0000000511007c0c */ /* 0x000fda000bf26110 */
[----:B------:R-:W-:Y:S05]  /*6120*/  @P1 BRA `(.L_x_176) ;  /* 0x00000004004c1947 */ /* 0x000fea0003800000 */
[----:B------:R-:W0:Y:S01]  /*6130*/  S2R R12, SR_CTAID.X ;  /* 0x00000000000c7919 */ /* 0x000e220000002500 */
[----:B------:R-:W-:Y:S01]  /*6140*/  ULDC.64 UR4, c[0x0][0x628] ;  /* 0x00018a0000047ab9 */ /* 0x000fe20000000a00 */
[----:B------:R-:W1:Y:S01]  /*6150*/  LDC R13, c[0x0][0x144] ;  /* 0x00005100ff0d7b82 */ /* 0x000e620000000800 */
[----:B------:R-:W-:Y:S01]  /*6160*/  ISETP.NE.U32.AND P1, PT, RZ, UR4, PT ;  /* 0x00000004ff007c0c */ /* 0x000fe2000bf25070 */
[----:B------:R-:W2:Y:S01]  /*6170*/  S2R R11, SR_CTAID.Y ;  /* 0x00000000000b7919 */ /* 0x000ea20000002600 */
[----:B------:R-:W-:Y:S01]  /*6180*/  ULDC UR6, c[0x0][0x150] ;  /* 0x0000540000067ab9 */ /* 0x000fe20000000800 */
[----:B------:R-:W-:Y:S01]  /*6190*/  ULDC UR7, c[0x0][0x630] ;  /* 0x00018c0000077ab9 */ /* 0x000fe20000000800 */
[----:B------:R-:W-:Y:S01]  /*61a0*/  ISETP.NE.AND.EX P1, PT, RZ, UR5, PT, P1 ;  /* 0x00000005ff007c0c */ /* 0x000fe2000bf25310 */
[----:B------:R-:W-:Y:S01]  /*61b0*/  IMAD.MOV.U32 R4, RZ, RZ, R16 ;  /* 0x000000ffff047224 */ /* 0x000fe200078e0010 */
[----:B0-----:R-:W-:-:S05]  /*61c0*/  I2FP.F32.U32 R5, R12 ;  /* 0x0000000c00057245 */ /* 0x001fca0000201000 */
[----:B------:R-:W-:Y:S01]  /*61d0*/  FMUL R14, R5, UR6 ;  /* 0x00000006050e7c20 */ /* 0x000fe20008400000 */
[----:B------:R-:W-:-:S05]  /*61e0*/  IMAD.MOV.U32 R5, RZ, RZ, R17 ;  /* 0x000000ffff057224 */ /* 0x000fca00078e0011 */
[----:B--2---:R-:W-:Y:S05]  /*61f0*/  @!P1 BRA `(.L_x_177) ;  /* 0x0000000000289947 */ /* 0x004fea0003800000 */
[----:B------:R-:W-:Y:S02]  /*6200*/  ULDC UR6, c[0x0][0x634] ;  /* 0x00018d0000067ab9 */ /* 0x000fe40000000800 */
[----:B------:R-:W-:-:S05]  /*6210*/  IADD3 R5, P1, R16, UR6, RZ ;  /* 0x0000000610057c10 */ /* 0x000fca000ff3e0ff */
[----:B------:R-:W-:-:S04]  /*6220*/  IMAD.X R15, RZ, RZ, R17, P1 ;  /* 0x000000ffff0f7224 */ /* 0x000fc800008e0611 */
[----:B------:R-:W-:-:S04]  /*6230*/  IMAD.WIDE.U32 R6, R15, UR4, RZ ;  /* 0x000000040f067c25 */ /* 0x000fc8000f8e00ff */
[----:B------:R-:W-:-:S04]  /*6240*/  IMAD.WIDE.U32 R6, P1, R5, UR5, R6 ;  /* 0x0000000505067c25 */ /* 0x000fc8000f820006 */
[----:B------:R-:W-:-:S04]  /*6250*/  IMAD.WIDE.U32 R4, R5, UR4, RZ ;  /* 0x0000000405047c25 */ /* 0x000fc8000f8e00ff */
[----:B------:R-:W-:Y:S01]  /*6260*/  IMAD.MOV.U32 R4, RZ, RZ, R7 ;  /* 0x000000ffff047224 */ /* 0x000fe200078e0007 */
[----:B------:R-:W-:Y:S01]  /*6270*/  IADD3 RZ, P3, R5, R6, RZ ;  /* 0x0000000605ff7210 */ /* 0x000fe20007f7e0ff */
[----:B------:R-:W-:-:S04]  /*6280*/  IMAD.X R5, RZ, RZ, RZ, P1 ;  /* 0x000000ffff057224 */ /* 0x000fc800008e06ff */
[----:B------:R-:W-:-:S08]  /*6290*/  IMAD.WIDE.U32.X R4, R15, UR5, R4, P3 ;  /* 0x000000050f047c25 */ /* 0x000fd000098e0404 */
.L_x_177:
[--C-:B------:R-:W-:Y:S01]  /*62a0*/  SHF.R.U64 R18, R4, UR7, R5.reuse ;  /* 0x0000000704127c19 */ /* 0x100fe20008001205 */
[----:B------:R-:W0:Y:S01]  /*62b0*/  F2I.U32.TRUNC.NTZ R14, R14 ;  /* 0x0000000e000e7305 */ /* 0x000e22000020f000 */
[----:B------:R-:W-:Y:S01]  /*62c0*/  SHF.R.U32.HI R4, RZ, UR7, R5 ;  /* 0x00000007ff047c19 */ /* 0x000fe20008011605 */
[----:B------:R-:W-:Y:S01]  /*62d0*/  ULDC.64 UR4, c[0x0][0x620] ;  /* 0x0001880000047ab9 */ /* 0x000fe20000000a00 */
[----:B------:R-:W-:Y:S01]  /*62e0*/  IADD3 R7, P1, RZ, -R18, RZ ;  /* 0x80000012ff077210 */ /* 0x000fe20007f3e0ff */
[----:B------:R-:W-:Y:S01]  /*62f0*/  ULDC.64 UR6, c[0x0][0x640] ;  /* 0x0001900000067ab9 */ /* 0x000fe20000000a00 */
[----:B------:R-:W2:Y:S03]  /*6300*/  LDC R20, c[0x0][0x148] ;  /* 0x00005200ff147b82 */ /* 0x000ea60000000800 */
[----:B------:R-:W-:Y:S01]  /*6310*/  IMAD.X R4, RZ, RZ, ~R4, P1 ;  /* 0x000000ffff047224 */ /* 0x000fe200008e0e04 */
[----:B------:R-:W-:-:S03]  /*6320*/  ISETP.NE.U32.AND P1, PT, RZ, UR6, PT ;  /* 0x00000006ff007c0c */ /* 0x000fc6000bf25070 */
[----:B------:R-:W-:Y:S01]  /*6330*/  IMAD R6, R4, UR4, RZ ;  /* 0x0000000404067c24 */ /* 0x000fe2000f8e02ff */
[----:B------:R-:W-:Y:S01]  /*6340*/  ISETP.NE.AND.EX P1, PT, RZ, UR7, PT, P1 ;  /* 0x00000007ff007c0c */ /* 0x000fe2000bf25310 */
[----:B------:R-:W-:Y:S01]  /*6350*/  IMAD.WIDE.U32 R4, R7, UR4, R16 ;  /* 0x0000000407047c25 */ /* 0x000fe2000f8e0010 */
[----:B------:R-:W-:-:S03]  /*6360*/  ULDC UR4, c[0x0][0x618] ;  /* 0x0001860000047ab9 */ /* 0x000fc60000000800 */
[----:B------:R-:W-:Y:S01]  /*6370*/  IMAD R7, R7, UR5, R6 ;  /* 0x0000000507077c24 */ /* 0x000fe2000f8e0206 */
[----:B------:R-:W-:Y:S01]  /*6380*/  ULDC UR5, c[0x0][0x154] ;  /* 0x0000550000057ab9 */ /* 0x000fe20000000800 */
[----:B0-----:R-:W-:Y:S02]  /*6390*/  IMAD.MOV R6, RZ, RZ, -R14 ;  /* 0x000000ffff067224 */ /* 0x001fe400078e0a0e */
[----:B------:R-:W-:Y:S02]  /*63a0*/  IMAD.IADD R5, R5, 0x1, R7 ;  /* 0x0000000105057824 */ /* 0x000fe400078e0207 */
[----:B-1----:R-:W-:Y:S01]  /*63b0*/  IMAD R12, R13, R6, R12 ;  /* 0x000000060d0c7224 */ /* 0x002fe200078e020c */
[----:B------:R-:W-:Y:S02]  /*63c0*/  I2FP.F32.U32 R6, R11 ;  /* 0x0000000b00067245 */ /* 0x000fe40000201000 */
[--C-:B------:R-:W-:Y:S02]  /*63d0*/  SHF.R.U64 R13, R4, UR4, R5.reuse ;  /* 0x00000004040d7c19 */ /* 0x100fe40008001205 */
[----:B------:R-:W-:Y:S01]  /*63e0*/  SHF.R.U32.HI R4, RZ, UR4, R5 ;  /* 0x00000004ff047c19 */ /* 0x000fe20008011605 */
[----:B------:R-:W-:Y:S01]  /*63f0*/  FMUL R6, R6, UR5 ;  /* 0x0000000506067c20 */ /* 0x000fe20008400000 */
[----:B------:R-:W-:-:S02]  /*6400*/  ULDC UR4, c[0x0][0x608] ;  /* 0x0001820000047ab9 */ /* 0x000fc40000000800 */
[--C-:B------:R-:W-:Y:S01]  /*6410*/  SHF.R.U64 R15, R13, UR4, R4.reuse ;  /* 0x000000040d0f7c19 */ /* 0x100fe20008001204 */
[----:B------:R0:W1:Y:S01]  /*6420*/  F2I.U32.TRUNC.NTZ R21, R6 ;  /* 0x0000000600157305 */ /* 0x000062000020f000 */
[----:B------:R-:W-:Y:S01]  /*6430*/  SHF.R.U32.HI R4, RZ, UR4, R4 ;  /* 0x00000004ff047c19 */ /* 0x000fe20008011604 */
[----:B------:R-:W-:-:S03]  /*6440*/  ULDC UR4, c[0x0][0x658] ;  /* 0x0001960000047ab9 */ /* 0x000fc60000000800 */
[--C-:B------:R-:W-:Y:S02]  /*6450*/  SHF.R.U64 R14, R15, UR4, R4.reuse ;  /* 0x000000040f0e7c19 */ /* 0x100fe40008001204 */
[----:B------:R-:W-:-:S03]  /*6460*/  SHF.R.U32.HI R19, RZ, UR4, R4 ;  /* 0x00000004ff137c19 */ /* 0x000fc60008011604 */
[----:B------:R-:W-:Y:S02]  /*6470*/  IMAD.MOV.U32 R4, RZ, RZ, R14 ;  /* 0x000000ffff047224 */ /* 0x000fe400078e000e */
[----:B------:R-:W-:Y:S01]  /*6480*/  IMAD.MOV.U32 R5, RZ, RZ, R19 ;  /* 0x000000ffff057224 */ /* 0x000fe200078e0013 */
[----:B0-----:R-:W-:Y:S06]  /*6490*/  @!P1 BRA `(.L_x_178) ;  /* 0x0000000000289947 */ /* 0x001fec0003800000 */
        /* <DEDUP_REMOVED lines=10> */
.L_x_178:
[----:B------:R-:W-:Y:S01]  /*6540*/  ISETP.NE.AND P1, PT, R2, 0x1, PT ;  /* 0x000000010200780c */ /* 0x000fe20003f25270 */
[----:B------:R-:W-:Y:S01]  /*6550*/  ULDC UR4, c[0x0][0x648] ;  /* 0x0001920000047ab9 */ /* 0x000fe20000000800 */
[----:B------:R-:W-:Y:S01]  /*6560*/  LOP3.LUT R15, R15, UR16, RZ, 0xc0, !PT ;  /* 0x000000100f0f7c12 */ /* 0x000fe2000f8ec0ff */
[----:B-1----:R-:W-:Y:S01]  /*6570*/  IMAD.MOV R21, RZ, RZ, -R21 ;  /* 0x000000ffff157224 */ /* 0x002fe200078e0a15 */
[----:B------:R-:W-:Y:S01]  /*6580*/  SHF.R.U64 R4, R4, UR4, R5 ;  /* 0x0000000404047c19 */ /* 0x000fe20008001205 */
[----:B------:R-:W-:Y:S01]  /*6590*/  ULDC UR4, c[0x0][0x638] ;  /* 0x00018e0000047ab9 */ /* 0x000fe20000000800 */
[----:B------:R-:W-:Y:S01]  /*65a0*/  LOP3.LUT R13, R13, UR15, RZ, 0xc0, !PT ;  /* 0x0000000f0d0d7c12 */ /* 0x000fe2000f8ec0ff */
[----:B------:R-:W-:Y:S02]  /*65b0*/  ULDC UR5, c[0x0][0x610] ;  /* 0x0001840000057ab9 */ /* 0x000fe40000000800 */
[----:B------:R-:W-:Y:S02]  /*65c0*/  IMAD.MOV R5, RZ, RZ, -R4 ;  /* 0x000000ffff057224 */ /* 0x000fe400078e0a04 */
[----:B------:R-:W-:-:S02]  /*65d0*/  IMAD R15, R4, UR17, R15 ;  /* 0x00000011040f7c24 */ /* 0x000fc4000f8e020f */
[----:B--2---:R-:W-:Y:S02]  /*65e0*/  @P1 IMAD R12, R20, R21, R11 ;  /* 0x00000015140c1224 */ /* 0x004fe400078e020b */
[----:B------:R-:W-:Y:S01]  /*65f0*/  IMAD R14, R5, UR4, R14 ;  /* 0x00000004050e7c24 */ /* 0x000fe2000f8e020e */
[----:B------:R-:W-:Y:S01]  /*6600*/  ULDC UR4, c[0x0][0x600] ;  /* 0x0001800000047ab9 */ /* 0x000fe20000000800 */
[----:B------:R-:W-:Y:S02]  /*6610*/  IMAD R12, R15, UR5, R12 ;  /* 0x000000050f0c7c24 */ /* 0x000fe4000f8e020c */
[----:B------:R-:W-:Y:S02]  /*6620*/  IMAD R5, R14, UR4, R13 ;  /* 0x000000040e057c24 */ /* 0x000fe4000f8e020d */
[----:B------:R-:W-:-:S03]  /*6630*/  IMAD.MOV.U32 R4, RZ, RZ, 0x1 ;  /* 0x00000001ff047424 */ /* 0x000fc600078e00ff */
[----:B------:R-:W-:Y:S02]  /*6640*/  SEL R19, R5, R12, !P1 ;  /* 0x0000000c05137207 */ /* 0x000fe40004800000 */
[----:B------:R-:W-:-:S07]  /*6650*/  SEL R22, R12, R5, !P1 ;  /* 0x000000050c167207 */ /* 0x000fce0004800000 */
.L_x_176:
[----:B------:R-:W-:Y:S05]  /*6660*/  BSYNC B1 ;  /* 0x0000000000017941 */ /* 0x000fea0003800000 */
.L_x_175:
[----:B------:R-:W-:-:S13]  /*6670*/  LOP3.LUT P1, RZ, R4, 0xff, RZ, 0xc0, !PT ;  /* 0x000000ff04ff7812 */ /* 0x000fda000782c0ff */
[----:B------:R-:W-:Y:S05]  /*6680*/  @P1 BRA `(.L_x_179) ;  /* 0xfffffff400401947 */ /* 0x000fea000383ffff */
[----:B------:R-:W-:Y:S05]  /*6690*/  BSYNC B0 ;  /* 0x0000000000007941 */ /* 0x000fea0003800000 */
.L_x_167:
[----:B------:R-:W-:-:S03]  /*66a0*/  UMOV UR4, 0xffffffff ;  /* 0xffffffff00047882 */ /* 0x000fc60000000000 */
[----:B------:R-:W-:Y:S05]  /*66b0*/  BRA.DIV UR4, `(.L_x_180) ;  /* 0x00000006046c7947 */ /* 0x000fea000b800000 */
[----:B------:R-:W-:-:S13]  /*66c0*/  ELECT P6, URZ, PT ;  /* 0x00000000003f782f */ /* 0x000fda00038c0000 */
.L_x_197:
[----:B------:R-:W-:Y:S04]  /*66d0*/  BSSY B0, `(.L_x_181) ;  /* 0x0000034000007945 */ /* 0x000fe80003800000 */
[----:B------:R-:W-:Y:S05]  /*66e0*/  @!P6 BRA `(.L_x_182) ;  /* 0x0000000000c8e947 */ /* 0x000fea0003800000 */
[----:B------:R-:W-:-:S04]  /*66f0*/  LOP3.LUT R23, R23, 0x2, RZ, 0xfc, !PT ;  /* 0x0000000217177812 */ /* 0x000fc800078efcff */
[----:B------:R-:W-:-:S13]  /*6700*/  ISETP.NE.AND P0, PT, R23, 0x3, PT ;  /* 0x000000031700780c */ /* 0x000fda0003f05270 */
[----:B------:R-:W-:Y:S05]  /*6710*/  @!P0 BRA `(.L_x_183) ;  /* 0x0000000000048947 */ /* 0x000fea0003800000 */
[----:B------:R-:W-:Y:S01]  /*6720*/  BPT.TRAP 0x1 ;  /* 0x000000040000795c */ /* 0x000fe20000300000 */
.L_x_183:
[----:B------:R-:W0:Y:S01]  /*6730*/  S2R R5, SR_CgaCtaId ;  /* 0x0000000000057919 */ /* 0x000e220000008800 */
[----:B------:R-:W-:Y:S02]  /*6740*/  MOV R0, 0x400 ;  /* 0x0000040000007802 */ /* 0x000fe40000000f00 */
[----:B------:R-:W-:Y:S02]  /*6750*/  SHF.L.U32 R2, R3, 0x1f, RZ ;  /* 0x0000001f03027819 */ /* 0x000fe400000006ff */
[----:B0-----:R-:W-:-:S05]  /*6760*/  LEA R5, R5, R0, 0x18 ;  /* 0x0000000005057211 */ /* 0x001fca00078ec0ff */
[----:B------:R-:W-:-:S04]  /*6770*/  VIADD R5, R5, 0x28 ;  /* 0x0000002805057836 */ /* 0x000fc80000000000 */
[C---:B------:R-:W-:Y:S02]  /*6780*/  IMAD R7, R8.reuse, 0x8, R5 ;  /* 0x0000000808077824 */ /* 0x040fe400078e0205 */
[----:B------:R-:W-:Y:S02]  /*6790*/  VIADD R8, R8, 0x1 ;  /* 0x0000000108087836 */ /* 0x000fe40000000000 */
[----:B------:R-:W0:Y:S03]  /*67a0*/  SYNCS.PHASECHK.TRANS64.TRYWAIT P0, [R7+URZ], R2 ;  /* 0x00000002070075a7 */ /* 0x000e26000800017f */
[----:B------:R-:W-:-:S04]  /*67b0*/  ISETP.NE.AND P1, PT, R8, 0x5, PT ;  /* 0x000000050800780c */ /* 0x000fc80003f25270 */
[----:B------:R-:W-:Y:S02]  /*67c0*/  SEL R0, RZ, 0x1, P1 ;  /* 0x00000001ff007807 */ /* 0x000fe40000800000 */
[----:B------:R-:W-:Y:S02]  /*67d0*/  SEL R8, R8, RZ, P1 ;  /* 0x000000ff08087207 */ /* 0x000fe40000800000 */
[----:B------:R-:W-:-:S03]  /*67e0*/  LOP3.LUT R9, R3, R0, RZ, 0x3c, !PT ;  /* 0x0000000003097212 */ /* 0x000fc600078e3cff */
[----:B------:R-:W-:Y:S01]  /*67f0*/  IMAD R6, R8, 0x8, R5 ;  /* 0x0000000808067824 */ /* 0x000fe200078e0205 */
[----:B------:R-:W-:Y:S01]  /*6800*/  SHF.L.U32 R3, R9, 0x1f, RZ ;  /* 0x0000001f09037819 */ /* 0x000fe200000006ff */
[----:B0-----:R-:W-:Y:S06]  /*6810*/  @!P0 BRA `(.L_x_184) ;  /* 0x0000000400348947 */ /* 0x001fec0003800000 */
.L_x_198:
[----:B------:R-:W1:Y:S01]  /*6820*/  SYNCS.PHASECHK.TRANS64.TRYWAIT P0, [R6+URZ], R3 ;  /* 0x00000003060075a7 */ /* 0x000e62000800017f */
[----:B------:R-:W-:-:S05]  /*6830*/  VIADD R0, R8, 0x1 ;  /* 0x0000000108007836 */ /* 0x000fca0000000000 */
[----:B------:R-:W-:-:S04]  /*6840*/  ISETP.NE.AND P1, PT, R0, 0x5, PT ;  /* 0x000000050000780c */ /* 0x000fc80003f25270 */
[----:B0-----:R-:W-:Y:S02]  /*6850*/  SEL R2, RZ, 0x1, P1 ;  /* 0x00000001ff027807 */ /* 0x001fe40000800000 */
[----:B------:R-:W-:Y:S02]  /*6860*/  SEL R0, R0, RZ, P1 ;  /* 0x000000ff00007207 */ /* 0x000fe40000800000 */
[----:B------:R-:W-:-:S03]  /*6870*/  LOP3.LUT R9, R9, R2, RZ, 0x3c, !PT ;  /* 0x0000000209097212 */ /* 0x000fc600078e3cff */
[----:B------:R-:W-:Y:S01]  /*6880*/  IMAD R7, R0, 0x8, R5 ;  /* 0x0000000800077824 */ /* 0x000fe200078e0205 */
[----:B------:R-:W-:Y:S01]  /*6890*/  SHF.L.U32 R4, R9, 0x1f, RZ ;  /* 0x0000001f09047819 */ /* 0x000fe200000006ff */
[----:B-1----:R-:W-:Y:S06]  /*68a0*/  @!P0 BRA `(.L_x_185) ;  /* 0x0000000400248947 */ /* 0x002fec0003800000 */
.L_x_199:
[----:B------:R-:W1:Y:S01]  /*68b0*/  SYNCS.PHASECHK.TRANS64.TRYWAIT P0, [R7+URZ], R4 ;  /* 0x00000004070075a7 */ /* 0x000e62000800017f */
[----:B------:R-:W-:-:S05]  /*68c0*/  VIADD R0, R0, 0x1 ;  /* 0x0000000100007836 */ /* 0x000fca0000000000 */
[----:B------:R-:W-:-:S04]  /*68d0*/  ISETP.NE.AND P1, PT, R0, 0x5, PT ;  /* 0x000000050000780c */ /* 0x000fc80003f25270 */
[----:B------:R-:W-:Y:S02]  /*68e0*/  SEL R2, RZ, 0x1, P1 ;  /* 0x00000001ff027807 */ /* 0x000fe40000800000 */
[----:B------:R-:W-:Y:S02]  /*68f0*/  SEL R0, R0, RZ, P1 ;  /* 0x000000ff00007207 */ /* 0x000fe40000800000 */
[----:B------:R-:W-:-:S03]  /*6900*/  LOP3.LUT R9, R9, R2, RZ, 0x3c, !PT ;  /* 0x0000000209097212 */ /* 0x000fc600078e3cff */
[----:B0-----:R-:W-:Y:S01]  /*6910*/  IMAD R6, R0, 0x8, R5 ;  /* 0x0000000800067824 */ /* 0x001fe200078e0205 */
[----:B------:R-:W-:Y:S01]  /*6920*/  SHF.L.U32 R3, R9, 0x1f, RZ ;  /* 0x0000001f09037819 */ /* 0x000fe200000006ff */
[----:B-1----:R-:W-:Y:S06]  /*6930*/  @!P0 BRA `(.L_x_186) ;  /* 0x0000000400148947 */ /* 0x002fec0003800000 */
.L_x_200:
[----:B------:R-:W1:Y:S01]  /*6940*/  SYNCS.PHASECHK.TRANS64.TRYWAIT P0, [R6+URZ], R3 ;  /* 0x00000003060075a7 */ /* 0x000e62000800017f */
[----:B------:R-:W-:-:S05]  /*6950*/  VIADD R0, R0, 0x1 ;  /* 0x0000000100007836 */ /* 0x000fca0000000000 */
[----:B------:R-:W-:-:S04]  /*6960*/  ISETP.NE.AND P1, PT, R0, 0x5, PT ;  /* 0x000000050000780c */ /* 0x000fc80003f25270 */
[----:B------:R-:W-:Y:S02]  /*6970*/  SEL R2, RZ, 0x1, P1 ;  /* 0x00000001ff027807 */ /* 0x000fe40000800000 */
[----:B------:R-:W-:Y:S02]  /*6980*/  SEL R0, R0, RZ, P1 ;  /* 0x000000ff00007207 */ /* 0x000fe40000800000 */
[----:B------:R-:W-:Y:S01]  /*6990*/  LOP3.LUT R2, R9, R2, RZ, 0x3c, !PT ;  /* 0x0000000209027212 */ /* 0x000fe200078e3cff */
[----:B-1----:R-:W-:Y:S06]  /*69a0*/  @!P0 BRA `(.L_x_187) ;  /* 0x00000004000c8947 */ /* 0x002fec0003800000 */
.L_x_201:
[----:B------:R-:W-:Y:S01]  /*69b0*/  IMAD R5, R0, 0x8, R5 ;  /* 0x0000000800057824 */ /* 0x000fe200078e0205 */
[----:B------:R-:W-:-:S07]  /*69c0*/  SHF.L.U32 R0, R2, 0x1f, RZ ;  /* 0x0000001f02007819 */ /* 0x000fce00000006ff */
.L_x_188:
[----:B--2---:R2:W3:Y:S02]  /*69d0*/  SYNCS.PHASECHK.TRANS64.TRYWAIT P0, [R5+URZ], R0 ;  /* 0x00000000050075a7 */ /* 0x0044e4000800017f */
[----:B---3--:R-:W-:Y:S05]  /*69e0*/  @!P0 NANOSLEEP.SYNCS 0x989680 ;  /* 0x009896800000895d */ /* 0x008fea0003900000 */
[----:B------:R-:W3:Y:S02]  /*69f0*/  @!P0 SYNCS.PHASECHK.TRANS64 P0, [R5+URZ], R0 ;  /* 0x00000000050085a7 */ /* 0x000ee4000800007f */
[----:B---3--:R-:W-:Y:S05]  /*6a00*/  @!P0 BRA `(.L_x_188) ;  /* 0xfffffffc00f08947 */ /* 0x008fea000383ffff */
.L_x_182:
[----:B------:R-:W-:Y:S05]  /*6a10*/  BSYNC B0 ;  /* 0x0000000000007941 */ /* 0x000fea0003800000 */
.L_x_181:
[----:B------:R-:W-:Y:S05]  /*6a20*/  EXIT ;  /* 0x000000000000794d */ /* 0x000fea0003800000 */
.L_x_15:
[----:B0-----:R-:W-:-:S04]  /*6a30*/  IMAD.U32 R3, RZ, RZ, UR43 ;  /* 0x0000002bff037e24 */ /* 0x001fc8000f8e00ff */
[----:B------:R0:W1:Y:S03]  /*6a40*/  SYNCS.PHASECHK.TRANS64.TRYWAIT P0, [R3+URZ+-0x8], R0 ;  /* 0xfffff800030075a7 */ /* 0x000066000800017f */
[----:B-1----:R-:W-:Y:S05]  /*6a50*/  @!P0 NANOSLEEP.SYNCS 0x989680 ;  /* 0x009896800000895d */ /* 0x002fea0003900000 */
[----:B------:R-:W1:Y:S02]  /*6a60*/  @!P0 SYNCS.PHASECHK.TRANS64 P0, [R3+URZ+-0x8], R0 ;  /* 0xfffff800030085a7 */ /* 0x000e64000800007f */
[----:B-1----:R-:W-:Y:S05]  /*6a70*/  @!P0 BRA `(.L_x_15) ;  /* 0xfffffffc00ec8947 */ /* 0x002fea000383ffff */
[----:B------:R-:W-:Y:S05]  /*6a80*/  BRA `(.L_x_189) ;  /* 0xffffffa800a87947 */ /* 0x000fea000383ffff */
.L_x_20:
[----:B-1----:R1:W2:Y:S02]  /*6a90*/  SYNCS.PHASECHK.TRANS64.TRYWAIT P1, [R3+URZ], R0 ;  /* 0x00000000030075a7 */ /* 0x0022a4000802017f */
[----:B--2---:R-:W-:Y:S05]  /*6aa0*/  @!P1 NANOSLEEP.SYNCS 0x989680 ;  /* 0x009896800000995d */ /* 0x004fea0003900000 */
[----:B------:R-:W2:Y:S02]  /*6ab0*/  @!P1 SYNCS.PHASECHK.TRANS64 P1, [R3+URZ], R0 ;  /* 0x00000000030095a7 */ /* 0x000ea4000802007f */
[----:B--2---:R-:W-:Y:S05]  /*6ac0*/  @!P1 BRA `(.L_x_20) ;  /* 0xfffffffc00f09947 */ /* 0x004fea000383ffff */
[----:B------:R-:W-:Y:S05]  /*6ad0*/  BRA `(.L_x_19) ;  /* 0xffffffac00207947 */ /* 0x000fea000383ffff */
.L_x_25:
[----:B-1----:R-:W-:-:S04]  /*6ae0*/  IMAD.U32 R4, RZ, RZ, UR4 ;  /* 0x00000004ff047e24 */ /* 0x002fc8000f8e00ff */
[----:B------:R1:W2:Y:S03]  /*6af0*/  SYNCS.PHASECHK.TRANS64.TRYWAIT P1, [R4+URZ], R3 ;  /* 0x00000003040075a7 */ /* 0x0002a6000802017f */
[----:B--2---:R-:W-:Y:S05]  /*6b00*/  @!P1 NANOSLEEP.SYNCS 0x989680 ;  /* 0x009896800000995d */ /* 0x004fea0003900000 */
[----:B------:R-:W2:Y:S02]  /*6b10*/  @!P1 SYNCS.PHASECHK.TRANS64 P1, [R4+URZ], R3 ;  /* 0x00000003040095a7 */ /* 0x000ea4000802007f */
[----:B--2---:R-:W-:Y:S05]  /*6b20*/  @!P1 BRA `(.L_x_25) ;  /* 0xfffffffc00ec9947 */ /* 0x004fea000383ffff */
[----:B------:R-:W-:Y:S05]  /*6b30*/  BRA `(.L_x_24) ;  /* 0xffffffac00f07947 */ /* 0x000fea000383ffff */
.L_x_31:
[----:B0-----:R-:W-:-:S04]  /*6b40*/  IMAD.U32 R4, RZ, RZ, UR43 ;  /* 0x0000002bff047e24 */ /* 0x001fc8000f8e00ff */
[----:B------:R0:W1:Y:S03]  /*6b50*/  SYNCS.PHASECHK.TRANS64.TRYWAIT P0, [R4+URZ+0x8], R3 ;  /* 0x00000803040075a7 */ /* 0x000066000800017f */
[----:B-1----:R-:W-:Y:S05]  /*6b60*/  @!P0 NANOSLEEP.SYNCS 0x989680 ;  /* 0x009896800000895d */ /* 0x002fea0003900000 */
[----:B------:R-:W1:Y:S02]  /*6b70*/  @!P0 SYNCS.PHASECHK.TRANS64 P0, [R4+URZ+0x8], R3 ;  /* 0x00000803040085a7 */ /* 0x000e64000800007f */
[----:B-1----:R-:W-:Y:S05]  /*6b80*/  @!P0 BRA `(.L_x_31) ;  /* 0xfffffffc00ec8947 */ /* 0x002fea000383ffff */
[----:B------:R-:W-:Y:S05]  /*6b90*/  BRA `(.L_x_190) ;  /* 0xffffffb4001c7947 */ /* 0x000fea000383ffff */
.L_x_168:
[----:B------:R-:W-:Y:S01]  /*6ba0*/  BSSY B1, `(.L_x_191) ;  /* 0x0000006000017945 */ /* 0x000fe20003800000 */
[----:B------:R-:W-:-:S07]  /*6bb0*/  IMAD.MOV.U32 R15, RZ, RZ, -0x1 ;  /* 0xffffffffff0f7424 */ /* 0x000fce00078e00ff */
[----:B-----5:R-:W-:Y:S05]  /*6bc0*/  WARPSYNC.COLLECTIVE R15, `(.L_x_192) ;  /* 0x000000000f0c7348 */ /* 0x020fea0003c00000 */
[----:B------:R-:W-:Y:S02]  /*6bd0*/  ELECT P6, UR62, PT ;  /* 0x00000000003e782f */ /* 0x000fe400038c0000 */
[----:B------:R-:W-:Y:S01]  /*6be0*/  MOV R14, UR62 ;  /* 0x0000003e000e7c02 */ /* 0x000fe20008000f00 */
[----:B-----5:R-:W-:Y:S10]  /*6bf0*/  ENDCOLLECTIVE ;  /* 0x000000000000791b */ /* 0x020ff40003800000 */
.L_x_192:
[----:B------:R-:W-:Y:S05]  /*6c00*/  BSYNC B1 ;  /* 0x0000000000017941 */ /* 0x000fea0003800000 */
.L_x_191:
[----:B------:R-:W-:Y:S05]  /*6c10*/  BRA `(.L_x_193) ;  /* 0xffffffec00e87947 */ /* 0x000fea000383ffff */
.L_x_171:
[----:B-1----:R1:W2:Y:S02]  /*6c20*/  SYNCS.PHASECHK.TRANS64.TRYWAIT P1, [R11+URZ+0x28], R6 ;  /* 0x000028060b0075a7 */ /* 0x0022a4000802017f */
[----:B--2---:R-:W-:Y:S05]  /*6c30*/  @!P1 NANOSLEEP.SYNCS 0x989680 ;  /* 0x009896800000995d */ /* 0x004fea0003900000 */
[----:B------:R-:W2:Y:S02]  /*6c40*/  @!P1 SYNCS.PHASECHK.TRANS64 P1, [R11+URZ+0x28], R6 ;  /* 0x000028060b0095a7 */ /* 0x000ea4000802007f */
[----:B--2---:R-:W-:Y:S05]  /*6c50*/  @!P1 BRA `(.L_x_171) ;  /* 0xfffffffc00f09947 */ /* 0x004fea000383ffff */
[----:B------:R-:W-:Y:S05]  /*6c60*/  BRA `(.L_x_194) ;  /* 0xfffffff0001c7947 */ /* 0x000fea000383ffff */
.L_x_180:
[----:B------:R-:W-:Y:S01]  /*6c70*/  BSSY B0, `(.L_x_195) ;  /* 0x0000006000007945 */ /* 0x000fe20003800000 */
[----:B------:R-:W-:-:S07]  /*6c80*/  IMAD.MOV.U32 R15, RZ, RZ, -0x1 ;  /* 0xffffffffff0f7424 */ /* 0x000fce00078e00ff */
[----:B-----5:R-:W-:Y:S05]  /*6c90*/  WARPSYNC.COLLECTIVE R15, `(.L_x_196) ;  /* 0x000000000f0c7348 */ /* 0x020fea0003c00000 */
[----:B------:R-:W-:Y:S02]  /*6ca0*/  ELECT P6, UR62, PT ;  /* 0x00000000003e782f */ /* 0x000fe400038c0000 */
[----:B------:R-:W-:Y:S01]  /*6cb0*/  MOV R14, UR62 ;  /* 0x0000003e000e7c02 */ /* 0x000fe20008000f00 */
[----:B-----5:R-:W-:Y:S10]  /*6cc0*/  ENDCOLLECTIVE ;  /* 0x000000000000791b */ /* 0x020ff40003800000 */
.L_x_196:
[----:B------:R-:W-:Y:S05]  /*6cd0*/  BSYNC B0 ;  /* 0x0000000000007941 */ /* 0x000fea0003800000 */
.L_x_195:
[----:B------:R-:W-:Y:S05]  /*6ce0*/  BRA `(.L_x_197) ;  /* 0xfffffff800787947 */ /* 0x000fea000383ffff */
.L_x_184:
[----:B0-----:R0:W1:Y:S02]  /*6cf0*/  SYNCS.PHASECHK.TRANS64.TRYWAIT P0, [R7+URZ], R2 ;  /* 0x00000002070075a7 */ /* 0x001064000800017f */
[----:B-1----:R-:W-:Y:S05]  /*6d00*/  @!P0 NANOSLEEP.SYNCS 0x989680 ;  /* 0x009896800000895d */ /* 0x002fea0003900000 */
[----:B------:R-:W1:Y:S02]  /*6d10*/  @!P0 SYNCS.PHASECHK.TRANS64 P0, [R7+URZ], R2 ;  /* 0x00000002070085a7 */ /* 0x000e64000800007f */
[----:B-1----:R-:W-:Y:S05]  /*6d20*/  @!P0 BRA `(.L_x_184) ;  /* 0xfffffffc00f08947 */ /* 0x002fea000383ffff */
[----:B------:R-:W-:Y:S05]  /*6d30*/  BRA `(.L_x_198) ;  /* 0xfffffff800b87947 */ /* 0x000fea000383ffff */
.L_x_185:
[----:B0-----:R0:W1:Y:S02]  /*6d40*/  SYNCS.PHASECHK.TRANS64.TRYWAIT P0, [R6+URZ], R3 ;  /* 0x00000003060075a7 */ /* 0x001064000800017f */
[----:B-1----:R-:W-:Y:S05]  /*6d50*/  @!P0 NANOSLEEP.SYNCS 0x989680 ;  /* 0x009896800000895d */ /* 0x002fea0003900000 */
[----:B------:R-:W1:Y:S02]  /*6d60*/  @!P0 SYNCS.PHASECHK.TRANS64 P0, [R6+URZ], R3 ;  /* 0x00000003060085a7 */ /* 0x000e64000800007f */
[----:B-1----:R-:W-:Y:S05]  /*6d70*/  @!P0 BRA `(.L_x_185) ;  /* 0xfffffffc00f08947 */ /* 0x002fea000383ffff */
[----:B------:R-:W-:Y:S05]  /*6d80*/  BRA `(.L_x_199) ;  /* 0xfffffff800c87947 */ /* 0x000fea000383ffff */
.L_x_186:
[----:B0-----:R0:W1:Y:S02]  /*6d90*/  SYNCS.PHASECHK.TRANS64.TRYWAIT P0, [R7+URZ], R4 ;  /* 0x00000004070075a7 */ /* 0x001064000800017f */
[----:B-1----:R-:W-:Y:S05]  /*6da0*/  @!P0 NANOSLEEP.SYNCS 0x989680 ;  /* 0x009896800000895d */ /* 0x002fea0003900000 */
[----:B------:R-:W1:Y:S02]  /*6db0*/  @!P0 SYNCS.PHASECHK.TRANS64 P0, [R7+URZ], R4 ;  /* 0x00000004070085a7 */ /* 0x000e64000800007f */
[----:B-1----:R-:W-:Y:S05]  /*6dc0*/  @!P0 BRA `(.L_x_186) ;  /* 0xfffffffc00f08947 */ /* 0x002fea000383ffff */
[----:B------:R-:W-:Y:S05]  /*6dd0*/  BRA `(.L_x_200) ;  /* 0xfffffff800d87947 */ /* 0x000fea000383ffff */
.L_x_187:
[----:B-1----:R1:W2:Y:S02]  /*6de0*/  SYNCS.PHASECHK.TRANS64.TRYWAIT P0, [R6+URZ], R3 ;  /* 0x00000003060075a7 */ /* 0x0022a4000800017f */
[----:B--2---:R-:W-:Y:S05]  /*6df0*/  @!P0 NANOSLEEP.SYNCS 0x989680 ;  /* 0x009896800000895d */ /* 0x004fea0003900000 */
[----:B------:R-:W2:Y:S02]  /*6e00*/  @!P0 SYNCS.PHASECHK.TRANS64 P0, [R6+URZ], R3 ;  /* 0x00000003060085a7 */ /* 0x000ea4000800007f */
[----:B--2---:R-:W-:Y:S05]  /*6e10*/  @!P0 BRA `(.L_x_187) ;  /* 0xfffffffc00f08947 */ /* 0x004fea000383ffff */
[----:B------:R-:W-:Y:S05]  /*6e20*/  BRA `(.L_x_201) ;  /* 0xfffffff800e07947 */ /* 0x000fea000383ffff */
.L_x_202:
[----:B------:R-:W-:-:S00]  /*6e30*/  BRA `(.L_x_202) ;  /* 0xfffffffc00fc7947 */ /* 0x000fc0000383ffff */
[----:B------:R-:W-:-:S00]  /*6e40*/  NOP ;  /* 0x0000000000007918 */ /* 0x000fc00000000000 */
        /* <DEDUP_REMOVED lines=11> */
.L_x_203:


//--------------------- .nv.global.init           --------------------------
	.section	.nv.global.init,"aw",@progbits
.nv.global.init:
	.type		$str$22,@object
	.size		$str$22,($str$23 - $str$22)
$str$22:
        /*0000*/ 	.byte	0x6b, 0x5f, 0x74, 0x69, 0x6c, 0x65, 0x5f, 0x63, 0x6f, 0x75, 0x6e, 0x74, 0x20, 0x3e, 0x3d, 0x20
        /*0010*/ 	.byte	0x31, 0x00
	.type		$str$23,@object
	.size		$str$23,(__unnamed_1 - $str$23)
$str$23:
        /*0012*/ 	.byte	0x2f, 0x74, 0x6d, 0x70, 0x2f, 0x63, 0x75, 0x74, 0x6c, 0x61, 0x73, 0x73, 0x5f, 0x73, 0x77, 0x65
        /*0022*/ 	.byte	0x65, 0x70, 0x5f, 0x73, 0x72, 0x63, 0x2f, 0x69, 0x6e, 0x63, 0x6c, 0x75, 0x64, 0x65, 0x2f, 0x63
        /*0032*/ 	.byte	0x75, 0x74, 0x6c, 0x61, 0x73, 0x73, 0x2f, 0x67, 0x65, 0x6d, 0x6d, 0x2f, 0x63, 0x6f, 0x6c, 0x6c
        /*0042*/ 	.byte	0x65, 0x63, 0x74, 0x69, 0x76, 0x65, 0x2f, 0x73, 0x6d, 0x39, 0x30, 0x5f, 0x6d, 0x6d, 0x61, 0x5f
        /*0052*/ 	.byte	0x74, 0x6d, 0x61, 0x5f, 0x67, 0x6d, 0x6d, 0x61, 0x5f, 0x73, 0x73, 0x5f, 0x77, 0x61, 0x72, 0x70
        /*0062*/ 	.byte	0x73, 0x70, 0x65, 0x63, 0x69, 0x61, 0x6c, 0x69, 0x7a, 0x65, 0x64, 0x2e, 0x68, 0x70, 0x70, 0x00
	.type		__unnamed_1,@object
	.size		__unnamed_1,(.L_0 - __unnamed_1)
__unnamed_1:
        /*0072*/ 	.byte	0x76, 0x6f, 0x69, 0x64, 0x20, 0x63, 0x75, 0x74, 0x6c, 0x61, 0x73, 0x73, 0x3a, 0x3a, 0x67, 0x65
        /* <DEDUP_REMOVED lines=172> */
.L_0:


//--------------------- .nv.shared._ZN7cutlass13device_kernelINS_4gemm6kernel13GemmUniversalIN4cute5tupleIJiiiiEEENS1_10collective13CollectiveMmaINS1_34MainloopSm90TmaGmmaWarpSpecializedILi5ENS5_IJNS4_1CILi1EEESB_SB_EEENS1_32KernelTmaWarpSpecializedPingpongEEENS5_IJNSA_ILi64EEENSA_ILi128EEESG_EEEaNS5_IJlSB_lEEEaSI_NS4_8TiledMMAINS4_8MMA_AtomIJNS4_4SM904GMMA27MMA_64x128x32_S32S8S8_SS_TNEEEENS4_6LayoutISC_NS5_IJNSA_ILi0EEESQ_SQ_EEEEENS5_IJNS4_10UnderscoreEST_ST_EEEEENS4_13SM90_TMA_LOADENS4_14ComposedLayoutINS4_7SwizzleILi3ELi4ELi3EEENS4_18smem_ptr_flag_bitsILi8EEENSP_INS5_IJNSA_ILi8EEESG_EEENS5_IJSG_SB_EEEEEEEvNS4_8identityESW_S16_vS17_EENS_8epilogue10collective6detail29Sm90TmaWarpSpecializedAdapterINS1A_15DefaultEpilogueIaSI_SI_NS19_6thread17LinearCombinationIaLi1EiiLNS1E_9ScaleType4KindE0ELNS_15FloatRoundStyleE2EaEENS1_15EpilogueDefaultEEEEEvvEEEEvNT_6ParamsE --------------------------
	.section	.nv.shared._ZN7cutlass13device_kernelINS_4gemm6kernel13GemmUniversalIN4cute5tupleIJiiiiEEENS1_10collective13CollectiveMmaINS1_34MainloopSm90TmaGmmaWarpSpecializedILi5ENS5_IJNS4_1CILi1EEESB_SB_EEENS1_32KernelTmaWarpSpecializedPingpongEEENS5_IJNSA_ILi64EEENSA_ILi128EEESG_EEEaNS5_IJlSB_lEEEaSI_NS4_8TiledMMAINS4_8MMA_AtomIJNS4_4SM904GMMA27MMA_64x128x32_S32S8S8_SS_TNEEEENS4_6LayoutISC_NS5_IJNSA_ILi0EEESQ_SQ_EEEEENS5_IJNS4_10UnderscoreEST_ST_EEEEENS4_13SM90_TMA_LOADENS4_14ComposedLayoutINS4_7SwizzleILi3ELi4ELi3EEENS4_18smem_ptr_flag_bitsILi8EEENSP_INS5_IJNSA_ILi8EEESG_EEENS5_IJSG_SB_EEEEEEEvNS4_8identityESW_S16_vS17_EENS_8epilogue10collective6detail29Sm90TmaWarpSpecializedAdapterINS1A_15DefaultEpilogueIaSI_SI_NS19_6thread17LinearCombinationIaLi1EiiLNS1E_9ScaleType4KindE0ELNS_15FloatRoundStyleE2EaEENS1_15EpilogueDefaultEEEEEvvEEEEvNT_6ParamsE,"aw",@nobits
	.sectionflags	@""
	.align	16
	.zero		1024


//--------------------- .nv.shared.reserved.0     --------------------------
	.section	.nv.shared.reserved.0,"aw",@nobits
	.weak		__nv_reservedSMEM_offset_0_alias
	.size		__nv_reservedSMEM_offset_0_alias, 0, 0
	.other		__nv_reservedSMEM_offset_0_alias,@"STO_CUDA_RESERVED_SHARED STV_DEFAULT"
__nv_reservedSMEM_offset_0_alias:
	.zero		0


//--------------------- .nv.global                --------------------------
	.section	.nv.global,"aw",@nobits
.nv.global:
	.type		_ZN39_INTERNAL_6c99abb6_4_k_cu_fc91cfea_49154cute1_E,@object
	.size		_ZN39_INTERNAL_6c99abb6_4_k_cu_fc91cfea_49154cute1_E,(_ZN39_INTERNAL_6c99abb6_4_k_cu_fc91cfea_49154cuda3std3__45__cpo6cbeginE - _ZN39_INTERNAL_6c99abb6_4_k_cu_fc91cfea_49154cute1_E)
_ZN39_INTERNAL_6c99abb6_4_k_cu_fc91cfea_49154cute1_E:
	.zero		1
	.type		_ZN39_INTERNAL_6c99abb6_4_k_cu_fc91cfea_49154cuda3std3__45__cpo6cbeginE,@object
	.size		_ZN39_INTERNAL_6c99abb6_4_k_cu_fc91cfea_49154cuda3std3__45__cpo6cbeginE,(_ZN39_INTERNAL_6c99abb6_4_k_cu_fc91cfea_49154cuda3std3__48in_placeE - _ZN39_INTERNAL_6c99abb6_4_k_cu_fc91cfea_49154cuda3std3__45__cpo6cbeginE)
_ZN39_INTERNAL_6c99abb6_4_k_cu_fc91cfea_49154cuda3std3__45__cpo6cbeginE:
	.zero		1
	.type		_ZN39_INTERNAL_6c99abb6_4_k_cu_fc91cfea_49154cuda3std3__48in_placeE,@object
	.size		_ZN39_INTERNAL_6c99abb6_4_k_cu_fc91cfea_49154cuda3std3__48in_placeE,(_ZN39_INTERNAL_6c99abb6_4_k_cu_fc91cfea_49154cuda3std6ranges3__45__cpo9iter_moveE - _ZN39_INTERNAL_6c99abb6_4_k_cu_fc91cfea_49154cuda3std3__48in_placeE)
_ZN39_INTERNAL_6c99abb6_4_k_cu_fc91cfea_49154cuda3std3__48in_placeE:
	.zero		1
	.type		_ZN39_INTERNAL_6c99abb6_4_k_cu_fc91cfea_49154cuda3std6ranges3__45__cpo9iter_moveE,@object
	.size		_ZN39_INTERNAL_6c99abb6_4_k_cu_fc91cfea_49154cuda3std6ranges3__45__cpo9iter_moveE,(_ZN39_INTERNAL_6c99abb6_4_k_cu_fc91cfea_49154cuda3std3__45__cpo5beginE - _ZN39_INTERNAL_6c99abb6_4_k_cu_fc91cfea_49154cuda3std6ranges3__45__cpo9iter_moveE)
_ZN39_INTERNAL_6c99abb6_4_k_cu_fc91cfea_49154cuda3std6ranges3__45__cpo9iter_moveE:
	.zero		1
	.type		_ZN39_INTERNAL_6c99abb6_4_k_cu_fc91cfea_49154cuda3std3__45__cpo5beginE,@object
	.size		_ZN39_INTERNAL_6c99abb6_4_k_cu_fc91cfea_49154cuda3std3__45__cpo5beginE,(_ZN39_INTERNAL_6c99abb6_4_k_cu_fc91cfea_49154cuda3std3__441_GLOBAL__N__6c99abb6_4_k_cu_fc91cfea_49156ignoreE - _ZN39_INTERNAL_6c99abb6_4_k_cu_fc91cfea_49154cuda3std3__45__cpo5beginE)
_ZN39_INTERNAL_6c99abb6_4_k_cu_fc91cfea_49154cuda3std3__45__cpo5beginE:
	.zero		1
	.type		_ZN39_INTERNAL_6c99abb6_4_k_cu_fc91cfea_49154cuda3std3__441_GLOBAL__N__6c99abb6_4_k_cu_fc91cfea_49156ignoreE,@object
	.size		_ZN39_INTERNAL_6c99abb6_4_k_cu_fc91cfea_49154cuda3std3__441_GLOBAL__N__6c99abb6_4_k_cu_fc91cfea_49156ignoreE,(_ZN39_INTERNAL_6c99abb6_4_k_cu_fc91cfea_49154cute7productE - _ZN39_INTERNAL_6c99abb6_4_k_cu_fc91cfea_49154cuda3std3__441_GLOBAL__N__6c99abb6_4_k_cu_fc91cfea_49156ignoreE)
_ZN39_INTERNAL_6c99abb6_4_k_cu_fc91cfea_49154cuda3std3__441_GLOBAL__N__6c99abb6_4_k_cu_fc91cfea_49156ignoreE:
	.zero		1
	.type		_ZN39_INTERNAL_6c99abb6_4_k_cu_fc91cfea_49154cute7productE,@object
	.size		_ZN39_INTERNAL_6c99abb6_4_k_cu_fc91cfea_49154cute7productE,(_ZN39_INTERNAL_6c99abb6_4_k_cu_fc91cfea_49154cuda3std3__45__cpo3endE - _ZN39_INTERNAL_6c99abb6_4_k_cu_fc91cfea_49154cute7productE)
_ZN39_INTERNAL_6c99abb6_4_k_cu_fc91cfea_49154cute7productE:
	.zero		1
	.type		_ZN39_INTERNAL_6c99abb6_4_k_cu_fc91cfea_49154cuda3std3__45__cpo3endE,@object
	.size		_ZN39_INTERNAL_6c99abb6_4_k_cu_fc91cfea_49154cuda3std3__45__cpo3endE,(_ZN39_INTERNAL_6c99abb6_4_k_cu_fc91cfea_49154cuda3std3__419piecewise_constructE - _ZN39_INTERNAL_6c99abb6_4_k_cu_fc91cfea_49154cuda3std3__45__cpo3endE)
_ZN39_INTERNAL_6c99abb6_4_k_cu_fc91cfea_49154cuda3std3__45__cpo3endE:
	.zero		1
	.type		_ZN39_INTERNAL_6c99abb6_4_k_cu_fc91cfea_49154cuda3std3__419piecewise_constructE,@object
	.size		_ZN39_INTERNAL_6c99abb6_4_k_cu_fc91cfea_49154cuda3std3__419piecewise_constructE,(_ZN39_INTERNAL_6c99abb6_4_k_cu_fc91cfea_49154cuda3std3__45__cpo4cendE - _ZN39_INTERNAL_6c99abb6_4_k_cu_fc91cfea_49154cuda3std3__419piecewise_constructE)
_ZN39_INTERNAL_6c99abb6_4_k_cu_fc91cfea_49154cuda3std3__419piecewise_constructE:
	.zero		1
	.type		_ZN39_INTERNAL_6c99abb6_4_k_cu_fc91cfea_49154cuda3std3__45__cpo4cendE,@object
	.size		_ZN39_INTERNAL_6c99abb6_4_k_cu_fc91cfea_49154cuda3std3__45__cpo4cendE,(_ZN39_INTERNAL_6c99abb6_4_k_cu_fc91cfea_49154cuda3std6ranges3__45__cpo4swapE - _ZN39_INTERNAL_6c99abb6_4_k_cu_fc91cfea_49154cuda3std3__45__cpo4cendE)
_ZN39_INTERNAL_6c99abb6_4_k_cu_fc91cfea_49154cuda3std3__45__cpo4cendE:
	.zero		1
	.type		_ZN39_INTERNAL_6c99abb6_4_k_cu_fc91cfea_49154cuda3std6ranges3__45__cpo4swapE,@object
	.size		_ZN39_INTERNAL_6c99abb6_4_k_cu_fc91cfea_49154cuda3std6ranges3__45__cpo4swapE,(.L_8 - _ZN39_INTERNAL_6c99abb6_4_k_cu_fc91cfea_49154cuda3std6ranges3__45__cpo4swapE)
_ZN39_INTERNAL_6c99abb6_4_k_cu_fc91cfea_49154cuda3std6ranges3__45__cpo4swapE:
	.zero		1
.L_8:


//--------------------- .nv.constant0._ZN7cutlass13device_kernelINS_4gemm6kernel13GemmUniversalIN4cute5tupleIJiiiiEEENS1_10collective13CollectiveMmaINS1_34MainloopSm90TmaGmmaWarpSpecializedILi5ENS5_IJNS4_1CILi1EEESB_SB_EEENS1_32KernelTmaWarpSpecializedPingpongEEENS5_IJNSA_ILi64EEENSA_ILi128EEESG_EEEaNS5_IJlSB_lEEEaSI_NS4_8TiledMMAINS4_8MMA_AtomIJNS4_4SM904GMMA27MMA_64x128x32_S32S8S8_SS_TNEEEENS4_6LayoutISC_NS5_IJNSA_ILi0EEESQ_SQ_EEEEENS5_IJNS4_10UnderscoreEST_ST_EEEEENS4_13SM90_TMA_LOADENS4_14ComposedLayoutINS4_7SwizzleILi3ELi4ELi3EEENS4_18smem_ptr_flag_bitsILi8EEENSP_INS5_IJNSA_ILi8EEESG_EEENS5_IJSG_SB_EEEEEEEvNS4_8identityESW_S16_vS17_EENS_8epilogue10collective6detail29Sm90TmaWarpSpecializedAdapterINS1A_15DefaultEpilogueIaSI_SI_NS19_6thread17LinearCombinationIaLi1EiiLNS1E_9ScaleType4KindE0ELNS_15FloatRoundStyleE2EaEENS1_15EpilogueDefaultEEEEEvvEEEEvNT_6ParamsE --------------------------
	.section	.nv.constant0._ZN7cutlass13device_kernelINS_4gemm6kernel13GemmUniversalIN4cute5tupleIJiiiiEEENS1_10collective13CollectiveMmaINS1_34MainloopSm90TmaGmmaWarpSpecializedILi5ENS5_IJNS4_1CILi1EEESB_SB_EEENS1_32KernelTmaWarpSpecializedPingpongEEENS5_IJNSA_ILi64EEENSA_ILi128EEESG_EEEaNS5_IJlSB_lEEEaSI_NS4_8TiledMMAINS4_8MMA_AtomIJNS4_4SM904GMMA27MMA_64x128x32_S32S8S8_SS_TNEEEENS4_6LayoutISC_NS5_IJNSA_ILi0EEESQ_SQ_EEEEENS5_IJNS4_10UnderscoreEST_ST_EEEEENS4_13SM90_TMA_LOADENS4_14ComposedLayoutINS4_7SwizzleILi3ELi4ELi3EEENS4_18smem_ptr_flag_bitsILi8EEENSP_INS5_IJNSA_ILi8EEESG_EEENS5_IJSG_SB_EEEEEEEvNS4_8identityESW_S16_vS17_EENS_8epilogue10collective6detail29Sm90TmaWarpSpecializedAdapterINS1A_15DefaultEpilogueIaSI_SI_NS19_6thread17LinearCombinationIaLi1EiiLNS1E_9ScaleType4KindE0ELNS_15FloatRoundStyleE2EaEENS1_15EpilogueDefaultEEEEEvvEEEEvNT_6ParamsE,"a",@progbits
	.sectionflags	@""
	.align	4
.nv.constant0._ZN7cutlass13device_kernelINS_4gemm6kernel13GemmUniversalIN4cute5tupleIJiiiiEEENS1_10collective13CollectiveMmaINS1_34MainloopSm90TmaGmmaWarpSpecializedILi5ENS5_IJNS4_1CILi1EEESB_SB_EEENS1_32KernelTmaWarpSpecializedPingpongEEENS5_IJNSA_ILi64EEENSA_ILi128EEESG_EEEaNS5_IJlSB_lEEEaSI_NS4_8TiledMMAINS4_8MMA_AtomIJNS4_4SM904GMMA27MMA_64x128x32_S32S8S8_SS_TNEEEENS4_6LayoutISC_NS5_IJNSA_ILi0EEESQ_SQ_EEEEENS5_IJNS4_10UnderscoreEST_ST_EEEEENS4_13SM90_TMA_LOADENS4_14ComposedLayoutINS4_7SwizzleILi3ELi4ELi3EEENS4_18smem_ptr_flag_bitsILi8EEENSP_INS5_IJNSA_ILi8EEESG_EEENS5_IJSG_SB_EEEEEEEvNS4_8identityESW_S16_vS17_EENS_8epilogue10collective6detail29Sm90TmaWarpSpecializedAdapterINS1A_15DefaultEpilogueIaSI_SI_NS19_6thread17LinearCombinationIaLi1EiiLNS1E_9ScaleType4KindE0ELNS_15FloatRoundStyleE2EaEENS1_15EpilogueDefaultEEEEEvvEEEEvNT_6ParamsE:
	.zero		1664


//--------------------- SYMBOLS --------------------------

	.type		.nv.reservedSmem.offset0,@object
	.size		.nv.reservedSmem.offset0,0x4
	.type		__assertfail,@function
